// auto-generated by cutlass_sweep.gemm — config: {"arch": "sm_100", "cluster_m": 1, "cluster_n": 1, "dtype": "fp16", "dtype_b": "fp16", "layout": "nn", "stages": 0, "tile_k": 64, "tile_m": 128, "tile_n": 128}
#include "cutlass/cutlass.h"
#include "cutlass/gemm/collective/collective_builder.hpp"
#include "cutlass/gemm/device/gemm_universal_adapter.h"
#include "cutlass/gemm/kernel/gemm_universal.hpp"
#include "cutlass/epilogue/collective/collective_builder.hpp"

using ElemA = cutlass::half_t;
using ElemB = cutlass::half_t;
using ElemCD = cutlass::half_t;
using Acc  = float;
using TileShape    = cute::Shape<cute::_128, cute::_128, cute::_64>;
using ClusterShape = cute::Shape<cute::_1, cute::_1, cute::_1>;

using CollectiveEpilogue = typename cutlass::epilogue::collective::CollectiveBuilder<
    cutlass::arch::Sm100, cutlass::arch::OpClassTensorOp,
    TileShape, ClusterShape,
    cutlass::epilogue::collective::EpilogueTileAuto,
    Acc, Acc,
    ElemCD, cutlass::layout::RowMajor, 128 / cutlass::sizeof_bits<ElemCD>::value,
    ElemCD, cutlass::layout::RowMajor, 128 / cutlass::sizeof_bits<ElemCD>::value,
    cutlass::epilogue::collective::EpilogueScheduleAuto
  >::CollectiveOp;

using CollectiveMainloop = typename cutlass::gemm::collective::CollectiveBuilder<
    cutlass::arch::Sm100, cutlass::arch::OpClassTensorOp,
    ElemA, cutlass::layout::RowMajor, 128 / cutlass::sizeof_bits<ElemA>::value,
    ElemB, cutlass::layout::RowMajor, 128 / cutlass::sizeof_bits<ElemB>::value,
    Acc,
    TileShape, ClusterShape,
    cutlass::gemm::collective::StageCountAutoCarveout<static_cast<int>(sizeof(typename CollectiveEpilogue::SharedStorage))>,
    cutlass::gemm::collective::KernelScheduleAuto
  >::CollectiveOp;

using GemmKernel = cutlass::gemm::kernel::GemmUniversal<
    cute::Shape<int,int,int,int>,
    CollectiveMainloop,
    CollectiveEpilogue
>;
using Gemm = cutlass::gemm::device::GemmUniversalAdapter<GemmKernel>;

// Force the device kernel symbol into the cubin without needing a host main.
auto* _anchor = &cutlass::device_kernel<GemmKernel>;


// ===== COMPILED SASS (sm_100a) =====

	.target	sm_100a

	.elftype	@"ET_EXEC"


//--------------------- .note.nv.tkinfo           --------------------------
	.section	.note.nv.tkinfo,"",@"SHT_NOTE"
	.sectionflags	@"SHF_NOTE_NV_TKINFO"
	.tkinfo
        /*0018*/ 	.word	0x00000002
        /*0030*/ 	.string	""
        /*0030*/ 	.string	"ptxas"
        /*0030*/ 	.string	"Cuda compilation tools, release 13.0, V13.0.88"
        /*0030*/ 	.string	"Build cuda_13.0.r13.0/compiler.36424714_0"
        /*0030*/ 	.string	"-arch sm_100a -m 64 "



//--------------------- .note.nv.cuinfo           --------------------------
	.section	.note.nv.cuinfo,"",@"SHT_NOTE"
	.sectionflags	@"SHF_NOTE_NV_CUINFO"
        /*0018*/ 	.short	0x0002
        /*001a*/ 	.short	0x0064
        /*001c*/ 	.short	0x0082
	.zero		2


//--------------------- .nv.info                  --------------------------
	.section	.nv.info,"",@"SHT_CUDA_INFO"
	.align	4


	//----- nvinfo : EIATTR_REGCOUNT
	.align		4
        /*0000*/ 	.byte	0x04, 0x2f
        /*0002*/ 	.short	(.L_19 - .L_18)
	.align		4
.L_18:
        /*0004*/ 	.word	index@(_ZN7cutlass13device_kernelINS_4gemm6kernel13GemmUniversalIN4cute5tupleIJiiiiEEENS1_10collective13CollectiveMmaINS1_35MainloopSm100TmaUmmaWarpSpecializedILi6ELi2ELi4ENS5_IJNS4_1CILi1EEESB_SB_EEEEENS5_IJNSA_ILi128EEESE_NSA_ILi64EEEEEENS_6half_tENS5_IJlSB_lEEESH_NS5_IJSB_llEEENS4_8TiledMMAINS4_8MMA_AtomIJNS4_20SM100_MMA_F16BF16_SSISH_SH_fLi128ELi128ELNS4_4UMMA5MajorE0ELSO_1ELNSN_7ScaleInE0ELSP_0EEEEEENS4_6LayoutISC_NS5_IJNSA_ILi0EEEST_ST_EEEEENS5_IJNS4_10UnderscoreESW_SW_EEEEENS4_13SM90_TMA_LOADENS4_14ComposedLayoutINS4_7SwizzleILi3ELi4ELi3EEENS4_18smem_ptr_flag_bitsILi16EEENSS_INS5_IJNSA_ILi8EEESF_EEENS5_IJSF_SB_EEEEEEEvNS4_8identityESZ_NS10_IS12_S14_NSS_INS5_IJSF_S15_EEENS5_IJSB_SF_EEEEEEEvS1A_EENS_8epilogue10collective18CollectiveEpilogueINS1G_23Sm100TmaWarpSpecializedILi4ELi2ELi32ELb1ELb0EEEJSG_NS5_IJNSS_ISE_SB_EENSS_INSA_ILi32EEESB_EEEEESH_SI_SH_SI_NS1G_6fusion15FusionCallbacksIS1K_NS1P_17LinearCombinationISH_fSH_fLNS_15FloatRoundStyleE2EEESG_S1O_JEEENS4_5SM1004TMEM4LOAD26SM100_TMEM_LOAD_32dp32b32xESZ_NS10_INS11_ILi2ELi4ELi3EEES14_NSS_INS5_IJS15_S1M_EEENS5_IJS1M_SB_EEEEEEENS4_39AutoVectorizingCopyWithAssumedAlignmentILi128EEENS4_14SM90_TMA_STOREES23_S25_S25_EEEvvEEEEvNT_6ParamsE)
        /*0008*/ 	.word	0x0000006e


	//----- nvinfo : EIATTR_FRAME_SIZE
	.align		4
.L_19:
        /*000c*/ 	.byte	0x04, 0x11
        /*000e*/ 	.short	(.L_21 - .L_20)
	.align		4
.L_20:
        /*0010*/ 	.word	index@($__internal_2_$__cuda_sm10x_tcgen05_guardrail_trap_unallocated_columns_being_dealloced)
        /*0014*/ 	.word	0x00000000


	//----- nvinfo : EIATTR_FRAME_SIZE
	.align		4
.L_21:
        /*0018*/ 	.byte	0x04, 0x11
        /*001a*/ 	.short	(.L_23 - .L_22)
	.align		4
.L_22:
        /*001c*/ 	.word	index@($__internal_1_$__cuda_sm10x_tcgen05_guardrail_trap_phase_invalid_during_alloc)
        /*0020*/ 	.word	0x00000000


	//----- nvinfo : EIATTR_FRAME_SIZE
	.align		4
.L_23:
        /*0024*/ 	.byte	0x04, 0x11
        /*0026*/ 	.short	(.L_25 - .L_24)
	.align		4
.L_24:
        /*0028*/ 	.word	index@($__internal_0_$__cuda_sm10x_tcgen05_guardrail_trap_col_being_dealloced_not_returned_by_alloc)
        /*002c*/ 	.word	0x00000000


	//----- nvinfo : EIATTR_FRAME_SIZE
	.align		4
.L_25:
        /*0030*/ 	.byte	0x04, 0x11
        /*0032*/ 	.short	(.L_27 - .L_26)
	.align		4
.L_26:
        /*0034*/ 	.word	index@(_ZN7cutlass13device_kernelINS_4gemm6kernel13GemmUniversalIN4cute5tupleIJiiiiEEENS1_10collective13CollectiveMmaINS1_35MainloopSm100TmaUmmaWarpSpecializedILi6ELi2ELi4ENS5_IJNS4_1CILi1EEESB_SB_EEEEENS5_IJNSA_ILi128EEESE_NSA_ILi64EEEEEENS_6half_tENS5_IJlSB_lEEESH_NS5_IJSB_llEEENS4_8TiledMMAINS4_8MMA_AtomIJNS4_20SM100_MMA_F16BF16_SSISH_SH_fLi128ELi128ELNS4_4UMMA5MajorE0ELSO_1ELNSN_7ScaleInE0ELSP_0EEEEEENS4_6LayoutISC_NS5_IJNSA_ILi0EEEST_ST_EEEEENS5_IJNS4_10UnderscoreESW_SW_EEEEENS4_13SM90_TMA_LOADENS4_14ComposedLayoutINS4_7SwizzleILi3ELi4ELi3EEENS4_18smem_ptr_flag_bitsILi16EEENSS_INS5_IJNSA_ILi8EEESF_EEENS5_IJSF_SB_EEEEEEEvNS4_8identityESZ_NS10_IS12_S14_NSS_INS5_IJSF_S15_EEENS5_IJSB_SF_EEEEEEEvS1A_EENS_8epilogue10collective18CollectiveEpilogueINS1G_23Sm100TmaWarpSpecializedILi4ELi2ELi32ELb1ELb0EEEJSG_NS5_IJNSS_ISE_SB_EENSS_INSA_ILi32EEESB_EEEEESH_SI_SH_SI_NS1G_6fusion15FusionCallbacksIS1K_NS1P_17LinearCombinationISH_fSH_fLNS_15FloatRoundStyleE2EEESG_S1O_JEEENS4_5SM1004TMEM4LOAD26SM100_TMEM_LOAD_32dp32b32xESZ_NS10_INS11_ILi2ELi4ELi3EEES14_NSS_INS5_IJS15_S1M_EEENS5_IJS1M_SB_EEEEEEENS4_39AutoVectorizingCopyWithAssumedAlignmentILi128EEENS4_14SM90_TMA_STOREES23_S25_S25_EEEvvEEEEvNT_6ParamsE)
        /*0038*/ 	.word	0x00000000


	//----- nvinfo : EIATTR_MIN_STACK_SIZE
	.align		4
.L_27:
        /*003c*/ 	.byte	0x04, 0x12
        /*003e*/ 	.short	(.L_29 - .L_28)
	.align		4
.L_28:
        /*0040*/ 	.word	index@(_ZN7cutlass13device_kernelINS_4gemm6kernel13GemmUniversalIN4cute5tupleIJiiiiEEENS1_10collective13CollectiveMmaINS1_35MainloopSm100TmaUmmaWarpSpecializedILi6ELi2ELi4ENS5_IJNS4_1CILi1EEESB_SB_EEEEENS5_IJNSA_ILi128EEESE_NSA_ILi64EEEEEENS_6half_tENS5_IJlSB_lEEESH_NS5_IJSB_llEEENS4_8TiledMMAINS4_8MMA_AtomIJNS4_20SM100_MMA_F16BF16_SSISH_SH_fLi128ELi128ELNS4_4UMMA5MajorE0ELSO_1ELNSN_7ScaleInE0ELSP_0EEEEEENS4_6LayoutISC_NS5_IJNSA_ILi0EEEST_ST_EEEEENS5_IJNS4_10UnderscoreESW_SW_EEEEENS4_13SM90_TMA_LOADENS4_14ComposedLayoutINS4_7SwizzleILi3ELi4ELi3EEENS4_18smem_ptr_flag_bitsILi16EEENSS_INS5_IJNSA_ILi8EEESF_EEENS5_IJSF_SB_EEEEEEEvNS4_8identityESZ_NS10_IS12_S14_NSS_INS5_IJSF_S15_EEENS5_IJSB_SF_EEEEEEEvS1A_EENS_8epilogue10collective18CollectiveEpilogueINS1G_23Sm100TmaWarpSpecializedILi4ELi2ELi32ELb1ELb0EEEJSG_NS5_IJNSS_ISE_SB_EENSS_INSA_ILi32EEESB_EEEEESH_SI_SH_SI_NS1G_6fusion15FusionCallbacksIS1K_NS1P_17LinearCombinationISH_fSH_fLNS_15FloatRoundStyleE2EEESG_S1O_JEEENS4_5SM1004TMEM4LOAD26SM100_TMEM_LOAD_32dp32b32xESZ_NS10_INS11_ILi2ELi4ELi3EEES14_NSS_INS5_IJS15_S1M_EEENS5_IJS1M_SB_EEEEEEENS4_39AutoVectorizingCopyWithAssumedAlignmentILi128EEENS4_14SM90_TMA_STOREES23_S25_S25_EEEvvEEEEvNT_6ParamsE)
        /*0044*/ 	.word	0x00000000
.L_29:


//--------------------- .nv.compat                --------------------------
	.section	.nv.compat,"",@"SHT_CUDA_COMPAT_INFO"
	.align	4
        /*0000*/ 	.byte	0x02, 0x09, 0x01, 0x00, 0x02, 0x02, 0x02, 0x00, 0x02, 0x05, 0x05, 0x00, 0x03, 0x07, 0x01, 0x01
        /*0010*/ 	.byte	0x02, 0x03, 0x01, 0x00, 0x02, 0x06, 0x01, 0x00, 0x04, 0x0b, 0x08, 0x00, 0x09, 0x00, 0x00, 0x00
        /*0020*/ 	.byte	0x00, 0x00, 0x00, 0x00


//--------------------- .nv.info._ZN7cutlass13device_kernelINS_4gemm6kernel13GemmUniversalIN4cute5tupleIJiiiiEEENS1_10collective13CollectiveMmaINS1_35MainloopSm100TmaUmmaWarpSpecializedILi6ELi2ELi4ENS5_IJNS4_1CILi1EEESB_SB_EEEEENS5_IJNSA_ILi128EEESE_NSA_ILi64EEEEEENS_6half_tENS5_IJlSB_lEEESH_NS5_IJSB_llEEENS4_8TiledMMAINS4_8MMA_AtomIJNS4_20SM100_MMA_F16BF16_SSISH_SH_fLi128ELi128ELNS4_4UMMA5MajorE0ELSO_1ELNSN_7ScaleInE0ELSP_0EEEEEENS4_6LayoutISC_NS5_IJNSA_ILi0EEEST_ST_EEEEENS5_IJNS4_10UnderscoreESW_SW_EEEEENS4_13SM90_TMA_LOADENS4_14ComposedLayoutINS4_7SwizzleILi3ELi4ELi3EEENS4_18smem_ptr_flag_bitsILi16EEENSS_INS5_IJNSA_ILi8EEESF_EEENS5_IJSF_SB_EEEEEEEvNS4_8identityESZ_NS10_IS12_S14_NSS_INS5_IJSF_S15_EEENS5_IJSB_SF_EEEEEEEvS1A_EENS_8epilogue10collective18CollectiveEpilogueINS1G_23Sm100TmaWarpSpecializedILi4ELi2ELi32ELb1ELb0EEEJSG_NS5_IJNSS_ISE_SB_EENSS_INSA_ILi32EEESB_EEEEESH_SI_SH_SI_NS1G_6fusion15FusionCallbacksIS1K_NS1P_17LinearCombinationISH_fSH_fLNS_15FloatRoundStyleE2EEESG_S1O_JEEENS4_5SM1004TMEM4LOAD26SM100_TMEM_LOAD_32dp32b32xESZ_NS10_INS11_ILi2ELi4ELi3EEES14_NSS_INS5_IJS15_S1M_EEENS5_IJS1M_SB_EEEEEEENS4_39AutoVectorizingCopyWithAssumedAlignmentILi128EEENS4_14SM90_TMA_STOREES23_S25_S25_EEEvvEEEEvNT_6ParamsE --------------------------
	.section	.nv.info._ZN7cutlass13device_kernelINS_4gemm6kernel13GemmUniversalIN4cute5tupleIJiiiiEEENS1_10collective13CollectiveMmaINS1_35MainloopSm100TmaUmmaWarpSpecializedILi6ELi2ELi4ENS5_IJNS4_1CILi1EEESB_SB_EEEEENS5_IJNSA_ILi128EEESE_NSA_ILi64EEEEEENS_6half_tENS5_IJlSB_lEEESH_NS5_IJSB_llEEENS4_8TiledMMAINS4_8MMA_AtomIJNS4_20SM100_MMA_F16BF16_SSISH_SH_fLi128ELi128ELNS4_4UMMA5MajorE0ELSO_1ELNSN_7ScaleInE0ELSP_0EEEEEENS4_6LayoutISC_NS5_IJNSA_ILi0EEEST_ST_EEEEENS5_IJNS4_10UnderscoreESW_SW_EEEEENS4_13SM90_TMA_LOADENS4_14ComposedLayoutINS4_7SwizzleILi3ELi4ELi3EEENS4_18smem_ptr_flag_bitsILi16EEENSS_INS5_IJNSA_ILi8EEESF_EEENS5_IJSF_SB_EEEEEEEvNS4_8identityESZ_NS10_IS12_S14_NSS_INS5_IJSF_S15_EEENS5_IJSB_SF_EEEEEEEvS1A_EENS_8epilogue10collective18CollectiveEpilogueINS1G_23Sm100TmaWarpSpecializedILi4ELi2ELi32ELb1ELb0EEEJSG_NS5_IJNSS_ISE_SB_EENSS_INSA_ILi32EEESB_EEEEESH_SI_SH_SI_NS1G_6fusion15FusionCallbacksIS1K_NS1P_17LinearCombinationISH_fSH_fLNS_15FloatRoundStyleE2EEESG_S1O_JEEENS4_5SM1004TMEM4LOAD26SM100_TMEM_LOAD_32dp32b32xESZ_NS10_INS11_ILi2ELi4ELi3EEES14_NSS_INS5_IJS15_S1M_EEENS5_IJS1M_SB_EEEEEEENS4_39AutoVectorizingCopyWithAssumedAlignmentILi128EEENS4_14SM90_TMA_STOREES23_S25_S25_EEEvvEEEEvNT_6ParamsE,"",@"SHT_CUDA_INFO"
	.sectionflags	@""
	.align	4


	//----- nvinfo : EIATTR_CUDA_API_VERSION
	.align		4
        /*0000*/ 	.byte	0x04, 0x37
        /*0002*/ 	.short	(.L_31 - .L_30)
.L_30:
        /*0004*/ 	.word	0x00000082


	//----- nvinfo : EIATTR_KPARAM_INFO
	.align		4
.L_31:
        /*0008*/ 	.byte	0x04, 0x17
        /*000a*/ 	.short	(.L_33 - .L_32)
.L_32:
        /*000c*/ 	.word	0x00000000
        /*0010*/ 	.short	0x0000
        /*0012*/ 	.short	0x0000
        /*0014*/ 	.byte	0x00, 0xf0, 0x01, 0x20


	//----- nvinfo : EIATTR_AT_ENTRY_FRAGMENTS
	.align		4
.L_33:
        /*0018*/ 	.byte	0x04, 0x4f
        /*001a*/ 	.short	(.L_35 - .L_34)


	//   ....[0]....
.L_34:
        /*001c*/ 	.word	0x00000006


	//----- nvinfo : EIATTR_RESERVED_SMEM_USED
	.align		4
.L_35:
        /*0020*/ 	.byte	0x01, 0x41
	.zero		2


	//----- nvinfo : EIATTR_SPARSE_MMA_MASK
	.align		4
        /*0024*/ 	.byte	0x03, 0x50
        /*0026*/ 	.short	0x0000


	//----- nvinfo : EIATTR_TCGEN05_1CTA_USED
	.align		4
        /*0028*/ 	.byte	0x01, 0x51
	.zero		2


	//----- nvinfo : EIATTR_MAXREG_COUNT
	.align		4
        /*002c*/ 	.byte	0x03, 0x1b
        /*002e*/ 	.short	0x00ff


	//----- nvinfo : EIATTR_NUM_BARRIERS
	.align		4
        /*0030*/ 	.byte	0x02, 0x4c
        /*0032*/ 	.byte	0x07
	.zero		1


	//----- nvinfo : EIATTR_EXTERNS
	.align		4
        /*0034*/ 	.byte	0x04, 0x0f
        /*0036*/ 	.short	(.L_37 - .L_36)


	//   ....[0]....
	.align		4
.L_36:
        /*0038*/ 	.word	index@(__assertfail)


	//----- nvinfo : EIATTR_MERCURY_ISA_VERSION
	.align		4
.L_37:
        /*003c*/ 	.byte	0x03, 0x5f
        /*003e*/ 	.short	0x0101


	//----- nvinfo : EIATTR_INT_WARP_WIDE_INSTR_OFFSETS
	.align		4
        /*0040*/ 	.byte	0x04, 0x31
        /*0042*/ 	.short	(.L_39 - .L_38)


	//   ....[0]....
.L_38:
        /*0044*/ 	.word	0x00001ec0


	//   ....[1]....
        /*0048*/ 	.word	0x00003a20


	//   ....[2]....
        /*004c*/ 	.word	0x00003a50


	//   ....[3]....
        /*0050*/ 	.word	0x00003aa0


	//   ....[4]....
        /*0054*/ 	.word	0x000043c0


	//   ....[5]....
        /*0058*/ 	.word	0x00004420


	//   ....[6]....
        /*005c*/ 	.word	0x00004500


	//   ....[7]....
        /*0060*/ 	.word	0x00004570


	//   ....[8]....
        /*0064*/ 	.word	0x00004680


	//   ....[9]....
        /*0068*/ 	.word	0x00004710


	//   ....[10]....
        /*006c*/ 	.word	0x000048e0


	//   ....[11]....
        /*0070*/ 	.word	0x00004a40


	//----- nvinfo : EIATTR_COOP_GROUP_MASK_REGIDS
	.align		4
.L_39:
        /*0074*/ 	.byte	0x04, 0x29
        /*0076*/ 	.short	(.L_41 - .L_40)


	//   ....[0]....
.L_40:
        /*0078*/ 	.word	0xffffffff


	//   ....[1]....
        /*007c*/ 	.word	0xffffffff


	//   ....[2]....
        /*0080*/ 	.word	0xffffffff


	//   ....[3]....
        /*0084*/ 	.word	0xffffffff


	//   ....[4]....
        /*0088*/ 	.word	0xffffffff


	//   ....[5]....
        /*008c*/ 	.word	0xffffffff


	//   ....[6]....
        /*0090*/ 	.word	0xffffffff


	//   ....[7]....
        /*0094*/ 	.word	0xffffffff


	//   ....[8]....
        /*0098*/ 	.word	0xffffffff


	//   ....[9]....
        /*009c*/ 	.word	0xffffffff


	//   ....[10]....
        /*00a0*/ 	.word	0xffffffff


	//   ....[11]....
        /*00a4*/ 	.word	0xffffffff


	//   ....[12]....
        /*00a8*/ 	.word	0xffffffff


	//----- nvinfo : EIATTR_COOP_GROUP_INSTR_OFFSETS
	.align		4
.L_41:
        /*00ac*/ 	.byte	0x04, 0x28
        /*00ae*/ 	.short	(.L_43 - .L_42)


	//   ....[0]....
.L_42:
        /*00b0*/ 	.word	0x00000090


	//   ....[1]....
        /*00b4*/ 	.word	0x000004d0


	//   ....[2]....
        /*00b8*/ 	.word	0x00000680


	//   ....[3]....
        /*00bc*/ 	.word	0x00000820


	//   ....[4]....
        /*00c0*/ 	.word	0x00000920


	//   ....[5]....
        /*00c4*/ 	.word	0x00000a90


	//   ....[6]....
        /*00c8*/ 	.word	0x00000c30


	//   ....[7]....
        /*00cc*/ 	.word	0x00001da0


	//   ....[8]....
        /*00d0*/ 	.word	0x00002ca0


	//   ....[9]....
        /*00d4*/ 	.word	0x00002eb0


	//   ....[10]....
        /*00d8*/ 	.word	0x00002ee0


	//   ....[11]....
        /*00dc*/ 	.word	0x00003910


	//   ....[12]....
        /*00e0*/ 	.word	0x00003b40


	//----- nvinfo : EIATTR_VRC_CTA_INIT_COUNT
	.align		4
.L_43:
        /*00e4*/ 	.byte	0x02, 0x4a
        /*00e6*/ 	.byte	0x80
	.zero		1


	//----- nvinfo : EIATTR_SYSCALL_OFFSETS
	.align		4
        /*00e8*/ 	.byte	0x04, 0x46
        /*00ea*/ 	.short	(.L_45 - .L_44)


	//   ....[0]....
.L_44:
        /*00ec*/ 	.word	0x000054c0


	//   ....[1]....
        /*00f0*/ 	.word	0x000055b0


	//   ....[2]....
        /*00f4*/ 	.word	0x00005d20


	//   ....[3]....
        /*00f8*/ 	.word	0x000069a0


	//   ....[4]....
        /*00fc*/ 	.word	0x000075f0


	//   ....[5]....
        /*0100*/ 	.word	0x00008240


	//----- nvinfo : EIATTR_MBARRIER_INSTR_OFFSETS
	.align		4
.L_45:
        /*0104*/ 	.byte	0x04, 0x39
        /*0106*/ 	.short	(.L_47 - .L_46)


	//   ....[0]....
.L_46:
        /*0108*/ 	.word	0x000005b0
        /*010c*/ 	.word	0x000000ff
        /*0110*/ 	.word	0x00000000
        /*0114*/ 	.short	0x0100
        /*0116*/ 	.byte	0x05
	.zero		1


	//   ....[1]....
        /*0118*/ 	.word	0x000005c0
        /*011c*/ 	.word	0x000000ff
        /*0120*/ 	.word	0x00000030
        /*0124*/ 	.short	0x0100
        /*0126*/ 	.byte	0x05
	.zero		1


	//   ....[2]....
        /*0128*/ 	.word	0x000005d0
        /*012c*/ 	.word	0x000000ff
        /*0130*/ 	.word	0x00000008
        /*0134*/ 	.short	0x0100
        /*0136*/ 	.byte	0x05
	.zero		1


	//   ....[3]....
        /*0138*/ 	.word	0x000005e0
        /*013c*/ 	.word	0x000000ff
        /*0140*/ 	.word	0x00000038
        /*0144*/ 	.short	0x0100
        /*0146*/ 	.byte	0x05
	.zero		1


	//   ....[4]....
        /*0148*/ 	.word	0x000005f0
        /*014c*/ 	.word	0x000000ff
        /*0150*/ 	.word	0x00000010
        /*0154*/ 	.short	0x0100
        /*0156*/ 	.byte	0x05
	.zero		1


	//   ....[5]....
        /*0158*/ 	.word	0x00000600
        /*015c*/ 	.word	0x000000ff
        /*0160*/ 	.word	0x00000040
        /*0164*/ 	.short	0x0100
        /*0166*/ 	.byte	0x05
	.zero		1


	//   ....[6]....
        /*0168*/ 	.word	0x00000610
        /*016c*/ 	.word	0x000000ff
        /*0170*/ 	.word	0x00000018
        /*0174*/ 	.short	0x0100
        /*0176*/ 	.byte	0x05
	.zero		1


	//   ....[7]....
        /*0178*/ 	.word	0x00000620
        /*017c*/ 	.word	0x000000ff
        /*0180*/ 	.word	0x00000048
        /*0184*/ 	.short	0x0100
        /*0186*/ 	.byte	0x05
	.zero		1


	//   ....[8]....
        /*0188*/ 	.word	0x00000630
        /*018c*/ 	.word	0x000000ff
        /*0190*/ 	.word	0x00000020
        /*0194*/ 	.short	0x0100
        /*0196*/ 	.byte	0x05
	.zero		1


	//   ....[9]....
        /*0198*/ 	.word	0x00000640
        /*019c*/ 	.word	0x000000ff
        /*01a0*/ 	.word	0x00000050
        /*01a4*/ 	.short	0x0100
        /*01a6*/ 	.byte	0x05
	.zero		1


	//   ....[10]....
        /*01a8*/ 	.word	0x00000650
        /*01ac*/ 	.word	0x000000ff
        /*01b0*/ 	.word	0x00000028
        /*01b4*/ 	.short	0x0100
        /*01b6*/ 	.byte	0x05
	.zero		1


	//   ....[11]....
        /*01b8*/ 	.word	0x00000660
        /*01bc*/ 	.word	0x000000ff
        /*01c0*/ 	.word	0x00000058
        /*01c4*/ 	.short	0x0100
        /*01c6*/ 	.byte	0x05
	.zero		1


	//   ....[12]....
        /*01c8*/ 	.word	0x00000790
        /*01cc*/ 	.word	0x000000ff
        /*01d0*/ 	.word	0x00000060
        /*01d4*/ 	.short	0x0100
        /*01d6*/ 	.byte	0x07
	.zero		1


	//   ....[13]....
        /*01d8*/ 	.word	0x000007a0
        /*01dc*/ 	.word	0x000000ff
        /*01e0*/ 	.word	0x00000080
        /*01e4*/ 	.short	0x0100
        /*01e6*/ 	.byte	0x07
	.zero		1


	//   ....[14]....
        /*01e8*/ 	.word	0x000007b0
        /*01ec*/ 	.word	0x000000ff
        /*01f0*/ 	.word	0x00000068
        /*01f4*/ 	.short	0x0100
        /*01f6*/ 	.byte	0x07
	.zero		1


	//   ....[15]....
        /*01f8*/ 	.word	0x000007c0
        /*01fc*/ 	.word	0x000000ff
        /*0200*/ 	.word	0x00000088
        /*0204*/ 	.short	0x0100
        /*0206*/ 	.byte	0x07
	.zero		1


	//   ....[16]....
        /*0208*/ 	.word	0x000007d0
        /*020c*/ 	.word	0x000000ff
        /*0210*/ 	.word	0x00000070
        /*0214*/ 	.short	0x0100
        /*0216*/ 	.byte	0x07
	.zero		1


	//   ....[17]....
        /*0218*/ 	.word	0x000007e0
        /*021c*/ 	.word	0x000000ff
        /*0220*/ 	.word	0x00000090
        /*0224*/ 	.short	0x0100
        /*0226*/ 	.byte	0x07
	.zero		1


	//   ....[18]....
        /*0228*/ 	.word	0x000007f0
        /*022c*/ 	.word	0x000000ff
        /*0230*/ 	.word	0x00000078
        /*0234*/ 	.short	0x0100
        /*0236*/ 	.byte	0x07
	.zero		1


	//   ....[19]....
        /*0238*/ 	.word	0x00000800
        /*023c*/ 	.word	0x000000ff
        /*0240*/ 	.word	0x00000098
        /*0244*/ 	.short	0x0100
        /*0246*/ 	.byte	0x07
	.zero		1


	//   ....[20]....
        /*0248*/ 	.word	0x000008f0
        /*024c*/ 	.word	0x000000ff
        /*0250*/ 	.word	0x000000a0
        /*0254*/ 	.short	0x0100
        /*0256*/ 	.byte	0x05
	.zero		1


	//   ....[21]....
        /*0258*/ 	.word	0x00000900
        /*025c*/ 	.word	0x000000ff
        /*0260*/ 	.word	0x000000a8
        /*0264*/ 	.short	0x0100
        /*0266*/ 	.byte	0x05
	.zero		1


	//   ....[22]....
        /*0268*/ 	.word	0x00000a40
        /*026c*/ 	.word	0x000000ff
        /*0270*/ 	.word	0x000000b0
        /*0274*/ 	.short	0x0100
        /*0276*/ 	.byte	0x05
	.zero		1


	//   ....[23]....
        /*0278*/ 	.word	0x00000a50
        /*027c*/ 	.word	0x000000ff
        /*0280*/ 	.word	0x000000c0
        /*0284*/ 	.short	0x0100
        /*0286*/ 	.byte	0x05
	.zero		1


	//   ....[24]....
        /*0288*/ 	.word	0x00000a60
        /*028c*/ 	.word	0x000000ff
        /*0290*/ 	.word	0x000000b8
        /*0294*/ 	.short	0x0100
        /*0296*/ 	.byte	0x05
	.zero		1


	//   ....[25]....
        /*0298*/ 	.word	0x00000a70
        /*029c*/ 	.word	0x000000ff
        /*02a0*/ 	.word	0x000000c8
        /*02a4*/ 	.short	0x0100
        /*02a6*/ 	.byte	0x05
	.zero		1


	//   ....[26]....
        /*02a8*/ 	.word	0x00000ba0
        /*02ac*/ 	.word	0x000000ff
        /*02b0*/ 	.word	0x000000d0
        /*02b4*/ 	.short	0x0100
        /*02b6*/ 	.byte	0x07
	.zero		1


	//   ....[27]....
        /*02b8*/ 	.word	0x00000bb0
        /*02bc*/ 	.word	0x000000ff
        /*02c0*/ 	.word	0x000000f0
        /*02c4*/ 	.short	0x0100
        /*02c6*/ 	.byte	0x07
	.zero		1


	//   ....[28]....
        /*02c8*/ 	.word	0x00000bc0
        /*02cc*/ 	.word	0x000000ff
        /*02d0*/ 	.word	0x000000d8
        /*02d4*/ 	.short	0x0100
        /*02d6*/ 	.byte	0x07
	.zero		1


	//   ....[29]....
        /*02d8*/ 	.word	0x00000bd0
        /*02dc*/ 	.word	0x000000ff
        /*02e0*/ 	.word	0x000000f8
        /*02e4*/ 	.short	0x0100
        /*02e6*/ 	.byte	0x07
	.zero		1


	//   ....[30]....
        /*02e8*/ 	.word	0x00000be0
        /*02ec*/ 	.word	0x000000ff
        /*02f0*/ 	.word	0x000000e0
        /*02f4*/ 	.short	0x0100
        /*02f6*/ 	.byte	0x07
	.zero		1


	//   ....[31]....
        /*02f8*/ 	.word	0x00000bf0
        /*02fc*/ 	.word	0x000000ff
        /*0300*/ 	.word	0x00000100
        /*0304*/ 	.short	0x0100
        /*0306*/ 	.byte	0x07
	.zero		1


	//   ....[32]....
        /*0308*/ 	.word	0x00000c00
        /*030c*/ 	.word	0x000000ff
        /*0310*/ 	.word	0x000000e8
        /*0314*/ 	.short	0x0100
        /*0316*/ 	.byte	0x07
	.zero		1


	//   ....[33]....
        /*0318*/ 	.word	0x00000c10
        /*031c*/ 	.word	0x000000ff
        /*0320*/ 	.word	0x00000108
        /*0324*/ 	.short	0x0100
        /*0326*/ 	.byte	0x07
	.zero		1


	//   ....[34]....
        /*0328*/ 	.word	0x00000d00
        /*032c*/ 	.word	0x000000ff
        /*0330*/ 	.word	0x00000110
        /*0334*/ 	.short	0x0100
        /*0336*/ 	.byte	0x05
	.zero		1


	//   ....[35]....
        /*0338*/ 	.word	0x00000d10
        /*033c*/ 	.word	0x000000ff
        /*0340*/ 	.word	0x00000120
        /*0344*/ 	.short	0x0100
        /*0346*/ 	.byte	0x05
	.zero		1


	//   ....[36]....
        /*0348*/ 	.word	0x00000d20
        /*034c*/ 	.word	0x000000ff
        /*0350*/ 	.word	0x00000118
        /*0354*/ 	.short	0x0100
        /*0356*/ 	.byte	0x05
	.zero		1


	//   ....[37]....
        /*0358*/ 	.word	0x00000d30
        /*035c*/ 	.word	0x000000ff
        /*0360*/ 	.word	0x00000128
        /*0364*/ 	.short	0x0100
        /*0366*/ 	.byte	0x05
	.zero		1


	//   ....[38]....
        /*0368*/ 	.word	0x00001600
        /*036c*/ 	.word	0x00000002
        /*0370*/ 	.word	0x00000120
        /*0374*/ 	.short	0x010a
        /*0376*/ 	.byte	0xff
	.zero		1


	//   ....[39]....
        /*0378*/ 	.word	0x00001630
        /*037c*/ 	.word	0x00000002
        /*0380*/ 	.word	0x00000110
        /*0384*/ 	.short	0x0101
        /*0386*/ 	.byte	0xff
	.zero		1


	//   ....[40]....
        /*0388*/ 	.word	0x00001700
        /*038c*/ 	.word	0x000000ff
        /*0390*/ 	.word	0x00000030
        /*0394*/ 	.short	0x010a
        /*0396*/ 	.byte	0x08
	.zero		1


	//   ....[41]....
        /*0398*/ 	.word	0x000017b0
        /*039c*/ 	.word	0x000000ff
        /*03a0*/ 	.word	0x00000030
        /*03a4*/ 	.short	0x010a
        /*03a6*/ 	.byte	0x21
	.zero		1


	//   ....[42]....
        /*03a8*/ 	.word	0x00001910
        /*03ac*/ 	.word	0x000000ff
        /*03b0*/ 	.word	0x00000030
        /*03b4*/ 	.short	0x010a
        /*03b6*/ 	.byte	0x08
	.zero		1


	//   ....[43]....
        /*03b8*/ 	.word	0x00001a50
        /*03bc*/ 	.word	0x000000ff
        /*03c0*/ 	.word	0x000000a8
        /*03c4*/ 	.short	0x0101
        /*03c6*/ 	.byte	0x04
	.zero		1


	//   ....[44]....
        /*03c8*/ 	.word	0x00001a70
        /*03cc*/ 	.word	0x000000ff
        /*03d0*/ 	.word	0x00000030
        /*03d4*/ 	.short	0x010a
        /*03d6*/ 	.byte	0x08
	.zero		1


	//   ....[45]....
        /*03d8*/ 	.word	0x00001b00
        /*03dc*/ 	.word	0x000000ff
        /*03e0*/ 	.word	0x00000030
        /*03e4*/ 	.short	0x010a
        /*03e6*/ 	.byte	0x19
	.zero		1


	//   ....[46]....
        /*03e8*/ 	.word	0x00001c60
        /*03ec*/ 	.word	0x000000ff
        /*03f0*/ 	.word	0x00000030
        /*03f4*/ 	.short	0x010a
        /*03f6*/ 	.byte	0x08
	.zero		1


	//   ....[47]....
        /*03f8*/ 	.word	0x00001dd0
        /*03fc*/ 	.word	0x00000002
        /*0400*/ 	.word	0x000000b0
        /*0404*/ 	.short	0x010a
        /*0406*/ 	.byte	0xff
	.zero		1


	//   ....[48]....
        /*0408*/ 	.word	0x00001e90
        /*040c*/ 	.word	0x00000002
        /*0410*/ 	.word	0x00000000
        /*0414*/ 	.short	0x0101
        /*0416*/ 	.byte	0xff
	.zero		1


	//   ....[49]....
        /*0418*/ 	.word	0x000023f0
        /*041c*/ 	.word	0x000000ff
        /*0420*/ 	.word	0x00000000
        /*0424*/ 	.short	0x010a
        /*0426*/ 	.byte	0x05
	.zero		1


	//   ....[50]....
        /*0428*/ 	.word	0x00002480
        /*042c*/ 	.word	0x000000ff
        /*0430*/ 	.word	0x00000000
        /*0434*/ 	.short	0x010a
        /*0436*/ 	.byte	0x05
	.zero		1


	//   ....[51]....
        /*0438*/ 	.word	0x00002510
        /*043c*/ 	.word	0x000000ff
        /*0440*/ 	.word	0x00000000
        /*0444*/ 	.short	0x010a
        /*0446*/ 	.byte	0x05
	.zero		1


	//   ....[52]....
        /*0448*/ 	.word	0x000025a0
        /*044c*/ 	.word	0x000000ff
        /*0450*/ 	.word	0x00000000
        /*0454*/ 	.short	0x010a
        /*0456*/ 	.byte	0x05
	.zero		1


	//   ....[53]....
        /*0458*/ 	.word	0x00002630
        /*045c*/ 	.word	0x000000ff
        /*0460*/ 	.word	0x00000000
        /*0464*/ 	.short	0x010a
        /*0466*/ 	.byte	0x05
	.zero		1


	//   ....[54]....
        /*0468*/ 	.word	0x000026d0
        /*046c*/ 	.word	0x00000000
        /*0470*/ 	.word	0x00000000
        /*0474*/ 	.short	0x010a
        /*0476*/ 	.byte	0xff
	.zero		1


	//   ....[55]....
        /*0478*/ 	.word	0x000027f0
        /*047c*/ 	.word	0x00000000
        /*0480*/ 	.word	0x00000110
        /*0484*/ 	.short	0x010a
        /*0486*/ 	.byte	0xff
	.zero		1


	//   ....[56]....
        /*0488*/ 	.word	0x00002860
        /*048c*/ 	.word	0x00000000
        /*0490*/ 	.word	0x00000000
        /*0494*/ 	.short	0x0101
        /*0496*/ 	.byte	0xff
	.zero		1


	//   ....[57]....
        /*0498*/ 	.word	0x00002880
        /*049c*/ 	.word	0x000000ff
        /*04a0*/ 	.word	0x000000c0
        /*04a4*/ 	.short	0x010a
        /*04a6*/ 	.byte	0x05
	.zero		1


	//   ....[58]....
        /*04a8*/ 	.word	0x000029a0
        /*04ac*/ 	.word	0x00000000
        /*04b0*/ 	.word	0x000000b0
        /*04b4*/ 	.short	0x010a
        /*04b6*/ 	.byte	0xff
	.zero		1


	//   ....[59]....
        /*04b8*/ 	.word	0x00002aa0
        /*04bc*/ 	.word	0x00000000
        /*04c0*/ 	.word	0x00000000
        /*04c4*/ 	.short	0x0101
        /*04c6*/ 	.byte	0xff
	.zero		1


	//   ....[60]....
        /*04c8*/ 	.word	0x00002b30
        /*04cc*/ 	.word	0x000000ff
        /*04d0*/ 	.word	0x000000c0
        /*04d4*/ 	.short	0x0106
        /*04d6*/ 	.byte	0x05
	.zero		1


	//   ....[61]....
        /*04d8*/ 	.word	0x00002b50
        /*04dc*/ 	.word	0x000000ff
        /*04e0*/ 	.word	0x000000c0
        /*04e4*/ 	.short	0x010a
        /*04e6*/ 	.byte	0x05
	.zero		1


	//   ....[62]....
        /*04e8*/ 	.word	0x00002be0
        /*04ec*/ 	.word	0x000000ff
        /*04f0*/ 	.word	0x000000c0
        /*04f4*/ 	.short	0x0106
        /*04f6*/ 	.byte	0x04
	.zero		1


	//   ....[63]....
        /*04f8*/ 	.word	0x00002c20
        /*04fc*/ 	.word	0x00000000
        /*0500*/ 	.word	0x000000c0
        /*0504*/ 	.short	0x010a
        /*0506*/ 	.byte	0xff
	.zero		1


	//   ....[64]....
        /*0508*/ 	.word	0x00003160
        /*050c*/ 	.word	0x00000000
        /*0510*/ 	.word	0x000000b0
        /*0514*/ 	.short	0x010a
        /*0516*/ 	.byte	0xff
	.zero		1


	//   ....[65]....
        /*0518*/ 	.word	0x00003270
        /*051c*/ 	.word	0x00000003
        /*0520*/ 	.word	0x00000000
        /*0524*/ 	.short	0x0101
        /*0526*/ 	.byte	0xff
	.zero		1


	//   ....[66]....
        /*0528*/ 	.word	0x00003280
        /*052c*/ 	.word	0x000000ff
        /*0530*/ 	.word	0x00000000
        /*0534*/ 	.short	0x010a
        /*0536*/ 	.byte	0x06
	.zero		1


	//   ....[67]....
        /*0538*/ 	.word	0x000032a0
        /*053c*/ 	.word	0x000000ff
        /*0540*/ 	.word	0x000000f0
        /*0544*/ 	.short	0x010a
        /*0546*/ 	.byte	0x07
	.zero		1


	//   ....[68]....
        /*0548*/ 	.word	0x00003370
        /*054c*/ 	.word	0x000000ff
        /*0550*/ 	.word	0x00000000
        /*0554*/ 	.short	0x010a
        /*0556*/ 	.byte	0x06
	.zero		1


	//   ....[69]....
        /*0558*/ 	.word	0x000034a0
        /*055c*/ 	.word	0x000000ff
        /*0560*/ 	.word	0x00000000
        /*0564*/ 	.short	0x010a
        /*0566*/ 	.byte	0x1a
	.zero		1


	//   ....[70]....
        /*0568*/ 	.word	0x00003740
        /*056c*/ 	.word	0x000000ff
        /*0570*/ 	.word	0x00000000
        /*0574*/ 	.short	0x010a
        /*0576*/ 	.byte	0x06
	.zero		1


	//   ....[71]....
        /*0578*/ 	.word	0x000037d0
        /*057c*/ 	.word	0x000000ff
        /*0580*/ 	.word	0x00000000
        /*0584*/ 	.short	0x010a
        /*0586*/ 	.byte	0x06
	.zero		1


	//   ....[72]....
        /*0588*/ 	.word	0x00003860
        /*058c*/ 	.word	0x000000ff
        /*0590*/ 	.word	0x00000000
        /*0594*/ 	.short	0x010a
        /*0596*/ 	.byte	0x06
	.zero		1


	//   ....[73]....
        /*0598*/ 	.word	0x000038f0
        /*059c*/ 	.word	0x000000ff
        /*05a0*/ 	.word	0x00000000
        /*05a4*/ 	.short	0x010a
        /*05a6*/ 	.byte	0x07
	.zero		1


	//   ....[74]....
        /*05a8*/ 	.word	0x00003d70
        /*05ac*/ 	.word	0x00000000
        /*05b0*/ 	.word	0x000000b0
        /*05b4*/ 	.short	0x010a
        /*05b6*/ 	.byte	0xff
	.zero		1


	//   ....[75]....
        /*05b8*/ 	.word	0x00003e30
        /*05bc*/ 	.word	0x00000000
        /*05c0*/ 	.word	0x00000000
        /*05c4*/ 	.short	0x0101
        /*05c6*/ 	.byte	0xff
	.zero		1


	//   ....[76]....
        /*05c8*/ 	.word	0x00004150
        /*05cc*/ 	.word	0x000000ff
        /*05d0*/ 	.word	0x000000a8
        /*05d4*/ 	.short	0x010a
        /*05d6*/ 	.byte	0x07
	.zero		1


	//   ....[77]....
        /*05d8*/ 	.word	0x00004340
        /*05dc*/ 	.word	0x000000ff
        /*05e0*/ 	.word	0x00000080
        /*05e4*/ 	.short	0x010a
        /*05e6*/ 	.byte	0x07
	.zero		1


	//   ....[78]....
        /*05e8*/ 	.word	0x000044b0
        /*05ec*/ 	.word	0x000000ff
        /*05f0*/ 	.word	0x00000060
        /*05f4*/ 	.short	0x010b
        /*05f6*/ 	.byte	0x07
	.zero		1


	//   ....[79]....
        /*05f8*/ 	.word	0x000044c0
        /*05fc*/ 	.word	0x000000ff
        /*0600*/ 	.word	0x00000000
        /*0604*/ 	.short	0x0101
        /*0606*/ 	.byte	0x08
	.zero		1


	//   ....[80]....
        /*0608*/ 	.word	0x000044d0
        /*060c*/ 	.word	0x000000ff
        /*0610*/ 	.word	0x00000088
        /*0614*/ 	.short	0x010a
        /*0616*/ 	.byte	0x07
	.zero		1


	//   ....[81]....
        /*0618*/ 	.word	0x00004620
        /*061c*/ 	.word	0x000000ff
        /*0620*/ 	.word	0x00000068
        /*0624*/ 	.short	0x010b
        /*0626*/ 	.byte	0x07
	.zero		1


	//   ....[82]....
        /*0628*/ 	.word	0x00004630
        /*062c*/ 	.word	0x000000ff
        /*0630*/ 	.word	0x00000000
        /*0634*/ 	.short	0x0101
        /*0636*/ 	.byte	0x08
	.zero		1


	//   ....[83]....
        /*0638*/ 	.word	0x00004640
        /*063c*/ 	.word	0x000000ff
        /*0640*/ 	.word	0x00000090
        /*0644*/ 	.short	0x010a
        /*0646*/ 	.byte	0x07
	.zero		1


	//   ....[84]....
        /*0648*/ 	.word	0x000047c0
        /*064c*/ 	.word	0x000000ff
        /*0650*/ 	.word	0x00000070
        /*0654*/ 	.short	0x010b
        /*0656*/ 	.byte	0x07
	.zero		1


	//   ....[85]....
        /*0658*/ 	.word	0x00004800
        /*065c*/ 	.word	0x000000ff
        /*0660*/ 	.word	0x00000000
        /*0664*/ 	.short	0x0101
        /*0666*/ 	.byte	0x08
	.zero		1


	//   ....[86]....
        /*0668*/ 	.word	0x00004840
        /*066c*/ 	.word	0x000000ff
        /*0670*/ 	.word	0x00000098
        /*0674*/ 	.short	0x010a
        /*0676*/ 	.byte	0x07
	.zero		1


	//   ....[87]....
        /*0678*/ 	.word	0x00004a80
        /*067c*/ 	.word	0x000000ff
        /*0680*/ 	.word	0x00000078
        /*0684*/ 	.short	0x010b
        /*0686*/ 	.byte	0x07
	.zero		1


	//   ....[88]....
        /*0688*/ 	.word	0x00004aa0
        /*068c*/ 	.word	0x000000ff
        /*0690*/ 	.word	0x00000000
        /*0694*/ 	.short	0x0101
        /*0696*/ 	.byte	0x0d
	.zero		1


	//   ....[89]....
        /*0698*/ 	.word	0x00004ad0
        /*069c*/ 	.word	0x000000ff
        /*06a0*/ 	.word	0x00000080
        /*06a4*/ 	.short	0x010a
        /*06a6*/ 	.byte	0x07
	.zero		1


	//   ....[90]....
        /*06a8*/ 	.word	0x00004af0
        /*06ac*/ 	.word	0x000000ff
        /*06b0*/ 	.word	0x00000088
        /*06b4*/ 	.short	0x010a
        /*06b6*/ 	.byte	0x07
	.zero		1


	//   ....[91]....
        /*06b8*/ 	.word	0x00004b10
        /*06bc*/ 	.word	0x000000ff
        /*06c0*/ 	.word	0x00000090
        /*06c4*/ 	.short	0x010a
        /*06c6*/ 	.byte	0x07
	.zero		1


	//   ....[92]....
        /*06c8*/ 	.word	0x00004b50
        /*06cc*/ 	.word	0x00000000
        /*06d0*/ 	.word	0x00000098
        /*06d4*/ 	.short	0x010a
        /*06d6*/ 	.byte	0xff
	.zero		1


	//   ....[93]....
        /*06d8*/ 	.word	0x00004e80
        /*06dc*/ 	.word	0x00000000
        /*06e0*/ 	.word	0x000000b0
        /*06e4*/ 	.short	0x010a
        /*06e6*/ 	.byte	0xff
	.zero		1


	//   ....[94]....
        /*06e8*/ 	.word	0x00004f90
        /*06ec*/ 	.word	0x00000000
        /*06f0*/ 	.word	0x00000000
        /*06f4*/ 	.short	0x0101
        /*06f6*/ 	.byte	0xff
	.zero		1


	//   ....[95]....
        /*06f8*/ 	.word	0x000059e0
        /*06fc*/ 	.word	0x000000ff
        /*0700*/ 	.word	0x00000060
        /*0704*/ 	.short	0x010a
        /*0706*/ 	.byte	0x30
	.zero		1


	//   ....[96]....
        /*0708*/ 	.word	0x00005a20
        /*070c*/ 	.word	0x00000040
        /*0710*/ 	.word	0x000000d0
        /*0714*/ 	.short	0x010a
        /*0716*/ 	.byte	0xff
	.zero		1


	//   ....[97]....
        /*0718*/ 	.word	0x00005b10
        /*071c*/ 	.word	0x000000ff
        /*0720*/ 	.word	0x00000060
        /*0724*/ 	.short	0x010a
        /*0726*/ 	.byte	0x30
	.zero		1


	//   ....[98]....
        /*0728*/ 	.word	0x00005c00
        /*072c*/ 	.word	0x00000040
        /*0730*/ 	.word	0x000000d0
        /*0734*/ 	.short	0x010a
        /*0736*/ 	.byte	0xff
	.zero		1


	//   ....[99]....
        /*0738*/ 	.word	0x000066d0
        /*073c*/ 	.word	0x00000000
        /*0740*/ 	.word	0x00000000
        /*0744*/ 	.short	0x0101
        /*0746*/ 	.byte	0xff
	.zero		1


	//   ....[100]....
        /*0748*/ 	.word	0x000066e0
        /*074c*/ 	.word	0x00000002
        /*0750*/ 	.word	0x00000060
        /*0754*/ 	.short	0x010a
        /*0756*/ 	.byte	0xff
	.zero		1


	//   ....[101]....
        /*0758*/ 	.word	0x000067c0
        /*075c*/ 	.word	0x00000002
        /*0760*/ 	.word	0x00000060
        /*0764*/ 	.short	0x010a
        /*0766*/ 	.byte	0xff
	.zero		1


	//   ....[102]....
        /*0768*/ 	.word	0x00007320
        /*076c*/ 	.word	0x00000048
        /*0770*/ 	.word	0x00000000
        /*0774*/ 	.short	0x0101
        /*0776*/ 	.byte	0xff
	.zero		1


	//   ....[103]....
        /*0778*/ 	.word	0x00007340
        /*077c*/ 	.word	0x00000000
        /*0780*/ 	.word	0x00000060
        /*0784*/ 	.short	0x010a
        /*0786*/ 	.byte	0xff
	.zero		1


	//   ....[104]....
        /*0788*/ 	.word	0x00007410
        /*078c*/ 	.word	0x00000000
        /*0790*/ 	.word	0x00000060
        /*0794*/ 	.short	0x010a
        /*0796*/ 	.byte	0xff
	.zero		1


	//   ....[105]....
        /*0798*/ 	.word	0x00007f70
        /*079c*/ 	.word	0x00000048
        /*07a0*/ 	.word	0x00000000
        /*07a4*/ 	.short	0x0101
        /*07a6*/ 	.byte	0xff
	.zero		1


	//   ....[106]....
        /*07a8*/ 	.word	0x00007f90
        /*07ac*/ 	.word	0x00000000
        /*07b0*/ 	.word	0x00000060
        /*07b4*/ 	.short	0x010a
        /*07b6*/ 	.byte	0xff
	.zero		1


	//   ....[107]....
        /*07b8*/ 	.word	0x00008060
        /*07bc*/ 	.word	0x00000000
        /*07c0*/ 	.word	0x00000060
        /*07c4*/ 	.short	0x010a
        /*07c6*/ 	.byte	0xff
	.zero		1


	//   ....[108]....
        /*07c8*/ 	.word	0x000083a0
        /*07cc*/ 	.word	0x000000ff
        /*07d0*/ 	.word	0x00000000
        /*07d4*/ 	.short	0x0101
        /*07d6*/ 	.byte	0x05
	.zero		1


	//   ....[109]....
        /*07d8*/ 	.word	0x00008c20
        /*07dc*/ 	.word	0x00000000
        /*07e0*/ 	.word	0x00000000
        /*07e4*/ 	.short	0x0101
        /*07e6*/ 	.byte	0xff
	.zero		1


	//   ....[110]....
        /*07e8*/ 	.word	0x00008e90
        /*07ec*/ 	.word	0x000000ff
        /*07f0*/ 	.word	0x00000000
        /*07f4*/ 	.short	0x0101
        /*07f6*/ 	.byte	0x04
	.zero		1


	//   ....[111]....
        /*07f8*/ 	.word	0x00008eb0
        /*07fc*/ 	.word	0x00000002
        /*0800*/ 	.word	0x00000120
        /*0804*/ 	.short	0x010a
        /*0806*/ 	.byte	0xff
	.zero		1


	//   ....[112]....
        /*0808*/ 	.word	0x00008f10
        /*080c*/ 	.word	0x00000002
        /*0810*/ 	.word	0x00000030
        /*0814*/ 	.short	0x010a
        /*0816*/ 	.byte	0xff
	.zero		1


	//   ....[113]....
        /*0818*/ 	.word	0x00008f70
        /*081c*/ 	.word	0x00000002
        /*0820*/ 	.word	0x00000030
        /*0824*/ 	.short	0x010a
        /*0826*/ 	.byte	0xff
	.zero		1


	//   ....[114]....
        /*0828*/ 	.word	0x00008fc0
        /*082c*/ 	.word	0x00000002
        /*0830*/ 	.word	0x000000b0
        /*0834*/ 	.short	0x010a
        /*0836*/ 	.byte	0xff
	.zero		1


	//   ....[115]....
        /*0838*/ 	.word	0x00009020
        /*083c*/ 	.word	0x00000000
        /*0840*/ 	.word	0x00000000
        /*0844*/ 	.short	0x010a
        /*0846*/ 	.byte	0xff
	.zero		1


	//   ....[116]....
        /*0848*/ 	.word	0x00009080
        /*084c*/ 	.word	0x00000000
        /*0850*/ 	.word	0x00000000
        /*0854*/ 	.short	0x010a
        /*0856*/ 	.byte	0xff
	.zero		1


	//   ....[117]....
        /*0858*/ 	.word	0x000090e0
        /*085c*/ 	.word	0x00000000
        /*0860*/ 	.word	0x00000000
        /*0864*/ 	.short	0x010a
        /*0866*/ 	.byte	0xff
	.zero		1


	//   ....[118]....
        /*0868*/ 	.word	0x00009140
        /*086c*/ 	.word	0x00000000
        /*0870*/ 	.word	0x00000000
        /*0874*/ 	.short	0x010a
        /*0876*/ 	.byte	0xff
	.zero		1


	//   ....[119]....
        /*0878*/ 	.word	0x000091a0
        /*087c*/ 	.word	0x00000000
        /*0880*/ 	.word	0x00000000
        /*0884*/ 	.short	0x010a
        /*0886*/ 	.byte	0xff
	.zero		1


	//   ....[120]....
        /*0888*/ 	.word	0x000091f0
        /*088c*/ 	.word	0x00000000
        /*0890*/ 	.word	0x00000110
        /*0894*/ 	.short	0x010a
        /*0896*/ 	.byte	0xff
	.zero		1


	//   ....[121]....
        /*0898*/ 	.word	0x00009250
        /*089c*/ 	.word	0x00000000
        /*08a0*/ 	.word	0x000000c0
        /*08a4*/ 	.short	0x010a
        /*08a6*/ 	.byte	0xff
	.zero		1


	//   ....[122]....
        /*08a8*/ 	.word	0x000092a0
        /*08ac*/ 	.word	0x00000000
        /*08b0*/ 	.word	0x000000b0
        /*08b4*/ 	.short	0x010a
        /*08b6*/ 	.byte	0xff
	.zero		1


	//   ....[123]....
        /*08b8*/ 	.word	0x00009300
        /*08bc*/ 	.word	0x00000000
        /*08c0*/ 	.word	0x000000c0
        /*08c4*/ 	.short	0x010a
        /*08c6*/ 	.byte	0xff
	.zero		1


	//   ....[124]....
        /*08c8*/ 	.word	0x00009350
        /*08cc*/ 	.word	0x00000000
        /*08d0*/ 	.word	0x000000b0
        /*08d4*/ 	.short	0x010a
        /*08d6*/ 	.byte	0xff
	.zero		1


	//   ....[125]....
        /*08d8*/ 	.word	0x000093b0
        /*08dc*/ 	.word	0x00000002
        /*08e0*/ 	.word	0x000000f0
        /*08e4*/ 	.short	0x010a
        /*08e6*/ 	.byte	0xff
	.zero		1


	//   ....[126]....
        /*08e8*/ 	.word	0x00009410
        /*08ec*/ 	.word	0x00000000
        /*08f0*/ 	.word	0x00000000
        /*08f4*/ 	.short	0x010a
        /*08f6*/ 	.byte	0xff
	.zero		1


	//   ....[127]....
        /*08f8*/ 	.word	0x00009470
        /*08fc*/ 	.word	0x00000000
        /*0900*/ 	.word	0x00000000
        /*0904*/ 	.short	0x010a
        /*0906*/ 	.byte	0xff
	.zero		1


	//   ....[128]....
        /*0908*/ 	.word	0x000094d0
        /*090c*/ 	.word	0x00000000
        /*0910*/ 	.word	0x00000000
        /*0914*/ 	.short	0x010a
        /*0916*/ 	.byte	0xff
	.zero		1


	//   ....[129]....
        /*0918*/ 	.word	0x00009530
        /*091c*/ 	.word	0x00000000
        /*0920*/ 	.word	0x00000000
        /*0924*/ 	.short	0x010a
        /*0926*/ 	.byte	0xff
	.zero		1


	//   ....[130]....
        /*0928*/ 	.word	0x00009590
        /*092c*/ 	.word	0x00000000
        /*0930*/ 	.word	0x00000000
        /*0934*/ 	.short	0x010a
        /*0936*/ 	.byte	0xff
	.zero		1


	//   ....[131]....
        /*0938*/ 	.word	0x000095e0
        /*093c*/ 	.word	0x00000000
        /*0940*/ 	.word	0x000000b0
        /*0944*/ 	.short	0x010a
        /*0946*/ 	.byte	0xff
	.zero		1


	//   ....[132]....
        /*0948*/ 	.word	0x00009640
        /*094c*/ 	.word	0x00000000
        /*0950*/ 	.word	0x000000a8
        /*0954*/ 	.short	0x010a
        /*0956*/ 	.byte	0xff
	.zero		1


	//   ....[133]....
        /*0958*/ 	.word	0x000096a0
        /*095c*/ 	.word	0x00000000
        /*0960*/ 	.word	0x00000080
        /*0964*/ 	.short	0x010a
        /*0966*/ 	.byte	0xff
	.zero		1


	//   ....[134]....
        /*0968*/ 	.word	0x00009700
        /*096c*/ 	.word	0x00000000
        /*0970*/ 	.word	0x00000088
        /*0974*/ 	.short	0x010a
        /*0976*/ 	.byte	0xff
	.zero		1


	//   ....[135]....
        /*0978*/ 	.word	0x00009760
        /*097c*/ 	.word	0x00000000
        /*0980*/ 	.word	0x00000090
        /*0984*/ 	.short	0x010a
        /*0986*/ 	.byte	0xff
	.zero		1


	//   ....[136]....
        /*0988*/ 	.word	0x000097c0
        /*098c*/ 	.word	0x00000000
        /*0990*/ 	.word	0x00000098
        /*0994*/ 	.short	0x010a
        /*0996*/ 	.byte	0xff
	.zero		1


	//   ....[137]....
        /*0998*/ 	.word	0x00009820
        /*099c*/ 	.word	0x00000000
        /*09a0*/ 	.word	0x00000080
        /*09a4*/ 	.short	0x010a
        /*09a6*/ 	.byte	0xff
	.zero		1


	//   ....[138]....
        /*09a8*/ 	.word	0x00009880
        /*09ac*/ 	.word	0x00000000
        /*09b0*/ 	.word	0x00000088
        /*09b4*/ 	.short	0x010a
        /*09b6*/ 	.byte	0xff
	.zero		1


	//   ....[139]....
        /*09b8*/ 	.word	0x000098e0
        /*09bc*/ 	.word	0x00000000
        /*09c0*/ 	.word	0x00000090
        /*09c4*/ 	.short	0x010a
        /*09c6*/ 	.byte	0xff
	.zero		1


	//   ....[140]....
        /*09c8*/ 	.word	0x00009930
        /*09cc*/ 	.word	0x00000000
        /*09d0*/ 	.word	0x000000b0
        /*09d4*/ 	.short	0x010a
        /*09d6*/ 	.byte	0xff
	.zero		1


	//   ....[141]....
        /*09d8*/ 	.word	0x00009990
        /*09dc*/ 	.word	0x00000002
        /*09e0*/ 	.word	0x00000060
        /*09e4*/ 	.short	0x010a
        /*09e6*/ 	.byte	0xff
	.zero		1


	//   ....[142]....
        /*09e8*/ 	.word	0x000099e0
        /*09ec*/ 	.word	0x00000040
        /*09f0*/ 	.word	0x000000d0
        /*09f4*/ 	.short	0x010a
        /*09f6*/ 	.byte	0xff
	.zero		1


	//   ....[143]....
        /*09f8*/ 	.word	0x00009a30
        /*09fc*/ 	.word	0x00000002
        /*0a00*/ 	.word	0x00000060
        /*0a04*/ 	.short	0x010a
        /*0a06*/ 	.byte	0xff
	.zero		1


	//   ....[144]....
        /*0a08*/ 	.word	0x00009a80
        /*0a0c*/ 	.word	0x00000000
        /*0a10*/ 	.word	0x00000060
        /*0a14*/ 	.short	0x010a
        /*0a16*/ 	.byte	0xff
	.zero		1


	//   ....[145]....
        /*0a18*/ 	.word	0x00009ad0
        /*0a1c*/ 	.word	0x00000000
        /*0a20*/ 	.word	0x00000060
        /*0a24*/ 	.short	0x010a
        /*0a26*/ 	.byte	0xff
	.zero		1


	//----- nvinfo : EIATTR_NUM_MBARRIERS
	.align		4
.L_47:
        /*0a28*/ 	.byte	0x03, 0x38
        /*0a2a*/ 	.short	0x0026


	//----- nvinfo : EIATTR_EXIT_INSTR_OFFSETS
	.align		4
        /*0a2c*/ 	.byte	0x04, 0x1c
        /*0a2e*/ 	.short	(.L_49 - .L_48)


	//   ....[0]....
.L_48:
        /*0a30*/ 	.word	0x00002700


	//   ....[1]....
        /*0a34*/ 	.word	0x00002bf0


	//   ....[2]....
        /*0a38*/ 	.word	0x00002c50


	//   ....[3]....
        /*0a3c*/ 	.word	0x00003b50


	//   ....[4]....
        /*0a40*/ 	.word	0x00004b80


	//   ....[5]....
        /*0a44*/ 	.word	0x00004bc0


	//   ....[6]....
        /*0a48*/ 	.word	0x00008d80


	//   ....[7]....
        /*0a4c*/ 	.word	0x00008e00


	//   ....[8]....
        /*0a50*/ 	.word	0x00008e30


	//   ....[9]....
        /*0a54*/ 	.word	0x00008ea0


	//----- nvinfo : EIATTR_MAX_THREADS
	.align		4
.L_49:
        /*0a58*/ 	.byte	0x04, 0x05
        /*0a5a*/ 	.short	(.L_51 - .L_50)
.L_50:
        /*0a5c*/ 	.word	0x00000100
        /*0a60*/ 	.word	0x00000001
        /*0a64*/ 	.word	0x00000001


	//----- nvinfo : EIATTR_CRS_STACK_SIZE
	.align		4
.L_51:
        /*0a68*/ 	.byte	0x04, 0x1e
        /*0a6a*/ 	.short	(.L_53 - .L_52)
.L_52:
        /*0a6c*/ 	.word	0x00000000


	//----- nvinfo : EIATTR_CBANK_PARAM_SIZE
	.align		4
.L_53:
        /*0a70*/ 	.byte	0x03, 0x19
        /*0a72*/ 	.short	0x0800


	//----- nvinfo : EIATTR_PARAM_CBANK
	.align		4
        /*0a74*/ 	.byte	0x04, 0x0a
        /*0a76*/ 	.short	(.L_55 - .L_54)
	.align		4
.L_54:
        /*0a78*/ 	.word	index@(.nv.constant0._ZN7cutlass13device_kernelINS_4gemm6kernel13GemmUniversalIN4cute5tupleIJiiiiEEENS1_10collective13CollectiveMmaINS1_35MainloopSm100TmaUmmaWarpSpecializedILi6ELi2ELi4ENS5_IJNS4_1CILi1EEESB_SB_EEEEENS5_IJNSA_ILi128EEESE_NSA_ILi64EEEEEENS_6half_tENS5_IJlSB_lEEESH_NS5_IJSB_llEEENS4_8TiledMMAINS4_8MMA_AtomIJNS4_20SM100_MMA_F16BF16_SSISH_SH_fLi128ELi128ELNS4_4UMMA5MajorE0ELSO_1ELNSN_7ScaleInE0ELSP_0EEEEEENS4_6LayoutISC_NS5_IJNSA_ILi0EEEST_ST_EEEEENS5_IJNS4_10UnderscoreESW_SW_EEEEENS4_13SM90_TMA_LOADENS4_14ComposedLayoutINS4_7SwizzleILi3ELi4ELi3EEENS4_18smem_ptr_flag_bitsILi16EEENSS_INS5_IJNSA_ILi8EEESF_EEENS5_IJSF_SB_EEEEEEEvNS4_8identityESZ_NS10_IS12_S14_NSS_INS5_IJSF_S15_EEENS5_IJSB_SF_EEEEEEEvS1A_EENS_8epilogue10collective18CollectiveEpilogueINS1G_23Sm100TmaWarpSpecializedILi4ELi2ELi32ELb1ELb0EEEJSG_NS5_IJNSS_ISE_SB_EENSS_INSA_ILi32EEESB_EEEEESH_SI_SH_SI_NS1G_6fusion15FusionCallbacksIS1K_NS1P_17LinearCombinationISH_fSH_fLNS_15FloatRoundStyleE2EEESG_S1O_JEEENS4_5SM1004TMEM4LOAD26SM100_TMEM_LOAD_32dp32b32xESZ_NS10_INS11_ILi2ELi4ELi3EEES14_NSS_INS5_IJS15_S1M_EEENS5_IJS1M_SB_EEEEEEENS4_39AutoVectorizingCopyWithAssumedAlignmentILi128EEENS4_14SM90_TMA_STOREES23_S25_S25_EEEvvEEEEvNT_6ParamsE)
        /*0a7c*/ 	.short	0x0380
        /*0a7e*/ 	.short	0x0800


	//----- nvinfo : EIATTR_SW_WAR
	.align		4
.L_55:
        /*0a80*/ 	.byte	0x04, 0x36
        /*0a82*/ 	.short	(.L_57 - .L_56)
.L_56:
        /*0a84*/ 	.word	0x00000008
.L_57:


//--------------------- .nv.callgraph             --------------------------
	.section	.nv.callgraph,"",@"SHT_CUDA_CALLGRAPH"
	.align	4
	.sectionentsize	8
	.align		4
        /*0000*/ 	.word	0x00000000
	.align		4
        /*0004*/ 	.word	0xffffffff
	.align		4
        /*0008*/ 	.word	index@(_ZN7cutlass13device_kernelINS_4gemm6kernel13GemmUniversalIN4cute5tupleIJiiiiEEENS1_10collective13CollectiveMmaINS1_35MainloopSm100TmaUmmaWarpSpecializedILi6ELi2ELi4ENS5_IJNS4_1CILi1EEESB_SB_EEEEENS5_IJNSA_ILi128EEESE_NSA_ILi64EEEEEENS_6half_tENS5_IJlSB_lEEESH_NS5_IJSB_llEEENS4_8TiledMMAINS4_8MMA_AtomIJNS4_20SM100_MMA_F16BF16_SSISH_SH_fLi128ELi128ELNS4_4UMMA5MajorE0ELSO_1ELNSN_7ScaleInE0ELSP_0EEEEEENS4_6LayoutISC_NS5_IJNSA_ILi0EEEST_ST_EEEEENS5_IJNS4_10UnderscoreESW_SW_EEEEENS4_13SM90_TMA_LOADENS4_14ComposedLayoutINS4_7SwizzleILi3ELi4ELi3EEENS4_18smem_ptr_flag_bitsILi16EEENSS_INS5_IJNSA_ILi8EEESF_EEENS5_IJSF_SB_EEEEEEEvNS4_8identityESZ_NS10_IS12_S14_NSS_INS5_IJSF_S15_EEENS5_IJSB_SF_EEEEEEEvS1A_EENS_8epilogue10collective18CollectiveEpilogueINS1G_23Sm100TmaWarpSpecializedILi4ELi2ELi32ELb1ELb0EEEJSG_NS5_IJNSS_ISE_SB_EENSS_INSA_ILi32EEESB_EEEEESH_SI_SH_SI_NS1G_6fusion15FusionCallbacksIS1K_NS1P_17LinearCombinationISH_fSH_fLNS_15FloatRoundStyleE2EEESG_S1O_JEEENS4_5SM1004TMEM4LOAD26SM100_TMEM_LOAD_32dp32b32xESZ_NS10_INS11_ILi2ELi4ELi3EEES14_NSS_INS5_IJS15_S1M_EEENS5_IJS1M_SB_EEEEEEENS4_39AutoVectorizingCopyWithAssumedAlignmentILi128EEENS4_14SM90_TMA_STOREES23_S25_S25_EEEvvEEEEvNT_6ParamsE)
	.align		4
        /*000c*/ 	.word	index@(__assertfail)
	.align		4
        /*0010*/ 	.word	0x00000000
	.align		4
        /*0014*/ 	.word	0xfffffffe
	.align		4
        /*0018*/ 	.word	0x00000000
	.align		4
        /*001c*/ 	.word	0xfffffffd
	.align		4
        /*0020*/ 	.word	0x00000000
	.align		4
        /*0024*/ 	.word	0xfffffffc


//--------------------- .nv.constant4             --------------------------
	.section	.nv.constant4,"a",@progbits
	.align	8
	.align		8
.nv.constant4:
        /*0000*/ 	.dword	__assertfail
	.align		8
        /*0008*/ 	.dword	__unnamed_1
	.align		8
        /*0010*/ 	.dword	__unnamed_2
	.align		8
        /*0018*/ 	.dword	_ZN40_INTERNAL_390aa186_4_k_cu_7545425a_214844cuda3std3__45__cpo5beginE
	.align		8
        /*0020*/ 	.dword	_ZN40_INTERNAL_390aa186_4_k_cu_7545425a_214844cuda3std3__45__cpo3endE
	.align		8
        /*0028*/ 	.dword	_ZN40_INTERNAL_390aa186_4_k_cu_7545425a_214844cuda3std3__45__cpo6cbeginE
	.align		8
        /*0030*/ 	.dword	_ZN40_INTERNAL_390aa186_4_k_cu_7545425a_214844cuda3std3__45__cpo4cendE
	.align		8
        /*0038*/ 	.dword	_ZN40_INTERNAL_390aa186_4_k_cu_7545425a_214844cuda3std3__442_GLOBAL__N__390aa186_4_k_cu_7545425a_214846ignoreE
	.align		8
        /*0040*/ 	.dword	_ZN40_INTERNAL_390aa186_4_k_cu_7545425a_214844cuda3std3__419piecewise_constructE
	.align		8
        /*0048*/ 	.dword	_ZN40_INTERNAL_390aa186_4_k_cu_7545425a_214844cuda3std3__48in_placeE
	.align		8
        /*0050*/ 	.dword	_ZN40_INTERNAL_390aa186_4_k_cu_7545425a_214844cuda3std6ranges3__45__cpo4swapE
	.align		8
        /*0058*/ 	.dword	_ZN40_INTERNAL_390aa186_4_k_cu_7545425a_214844cuda3std6ranges3__45__cpo9iter_moveE
	.align		8
        /*0060*/ 	.dword	_ZN40_INTERNAL_390aa186_4_k_cu_7545425a_214844cute7productE
	.align		8
        /*0068*/ 	.dword	_ZN40_INTERNAL_390aa186_4_k_cu_7545425a_214844cute1_E
	.align		8
        /*0070*/ 	.dword	$str$25
	.align		8
        /*0078*/ 	.dword	$str$26
	.align		8
        /*0080*/ 	.dword	$str$27
	.align		8
        /*0088*/ 	.dword	$str$28


//--------------------- .text._ZN7cutlass13device_kernelINS_4gemm6kernel13GemmUniversalIN4cute5tupleIJiiiiEEENS1_10collective13CollectiveMmaINS1_35MainloopSm100TmaUmmaWarpSpecializedILi6ELi2ELi4ENS5_IJNS4_1CILi1EEESB_SB_EEEEENS5_IJNSA_ILi128EEESE_NSA_ILi64EEEEEENS_6half_tENS5_IJlSB_lEEESH_NS5_IJSB_llEEENS4_8TiledMMAINS4_8MMA_AtomIJNS4_20SM100_MMA_F16BF16_SSISH_SH_fLi128ELi128ELNS4_4UMMA5MajorE0ELSO_1ELNSN_7ScaleInE0ELSP_0EEEEEENS4_6LayoutISC_NS5_IJNSA_ILi0EEEST_ST_EEEEENS5_IJNS4_10UnderscoreESW_SW_EEEEENS4_13SM90_TMA_LOADENS4_14ComposedLayoutINS4_7SwizzleILi3ELi4ELi3EEENS4_18smem_ptr_flag_bitsILi16EEENSS_INS5_IJNSA_ILi8EEESF_EEENS5_IJSF_SB_EEEEEEEvNS4_8identityESZ_NS10_IS12_S14_NSS_INS5_IJSF_S15_EEENS5_IJSB_SF_EEEEEEEvS1A_EENS_8epilogue10collective18CollectiveEpilogueINS1G_23Sm100TmaWarpSpecializedILi4ELi2ELi32ELb1ELb0EEEJSG_NS5_IJNSS_ISE_SB_EENSS_INSA_ILi32EEESB_EEEEESH_SI_SH_SI_NS1G_6fusion15FusionCallbacksIS1K_NS1P_17LinearCombinationISH_fSH_fLNS_15FloatRoundStyleE2EEESG_S1O_JEEENS4_5SM1004TMEM4LOAD26SM100_TMEM_LOAD_32dp32b32xESZ_NS10_INS11_ILi2ELi4ELi3EEES14_NSS_INS5_IJS15_S1M_EEENS5_IJS1M_SB_EEEEEEENS4_39AutoVectorizingCopyWithAssumedAlignmentILi128EEENS4_14SM90_TMA_STOREES23_S25_S25_EEEvvEEEEvNT_6ParamsE --------------------------
	.section	.text._ZN7cutlass13device_kernelINS_4gemm6kernel13GemmUniversalIN4cute5tupleIJiiiiEEENS1_10collective13CollectiveMmaINS1_35MainloopSm100TmaUmmaWarpSpecializedILi6ELi2ELi4ENS5_IJNS4_1CILi1EEESB_SB_EEEEENS5_IJNSA_ILi128EEESE_NSA_ILi64EEEEEENS_6half_tENS5_IJlSB_lEEESH_NS5_IJSB_llEEENS4_8TiledMMAINS4_8MMA_AtomIJNS4_20SM100_MMA_F16BF16_SSISH_SH_fLi128ELi128ELNS4_4UMMA5MajorE0ELSO_1ELNSN_7ScaleInE0ELSP_0EEEEEENS4_6LayoutISC_NS5_IJNSA_ILi0EEEST_ST_EEEEENS5_IJNS4_10UnderscoreESW_SW_EEEEENS4_13SM90_TMA_LOADENS4_14ComposedLayoutINS4_7SwizzleILi3ELi4ELi3EEENS4_18smem_ptr_flag_bitsILi16EEENSS_INS5_IJNSA_ILi8EEESF_EEENS5_IJSF_SB_EEEEEEEvNS4_8identityESZ_NS10_IS12_S14_NSS_INS5_IJSF_S15_EEENS5_IJSB_SF_EEEEEEEvS1A_EENS_8epilogue10collective18CollectiveEpilogueINS1G_23Sm100TmaWarpSpecializedILi4ELi2ELi32ELb1ELb0EEEJSG_NS5_IJNSS_ISE_SB_EENSS_INSA_ILi32EEESB_EEEEESH_SI_SH_SI_NS1G_6fusion15FusionCallbacksIS1K_NS1P_17LinearCombinationISH_fSH_fLNS_15FloatRoundStyleE2EEESG_S1O_JEEENS4_5SM1004TMEM4LOAD26SM100_TMEM_LOAD_32dp32b32xESZ_NS10_INS11_ILi2ELi4ELi3EEES14_NSS_INS5_IJS15_S1M_EEENS5_IJS1M_SB_EEEEEEENS4_39AutoVectorizingCopyWithAssumedAlignmentILi128EEENS4_14SM90_TMA_STOREES23_S25_S25_EEEvvEEEEvNT_6ParamsE,"ax",@progbits
	.align	128
.text._ZN7cutlass13device_kernelINS_4gemm6kernel13GemmUniversalIN4cute5tupleIJiiiiEEENS1_10collective13CollectiveMmaINS1_35MainloopSm100TmaUmmaWarpSpecializedILi6ELi2ELi4ENS5_IJNS4_1CILi1EEESB_SB_EEEEENS5_IJNSA_ILi128EEESE_NSA_ILi64EEEEEENS_6half_tENS5_IJlSB_lEEESH_NS5_IJSB_llEEENS4_8TiledMMAINS4_8MMA_AtomIJNS4_20SM100_MMA_F16BF16_SSISH_SH_fLi128ELi128ELNS4_4UMMA5MajorE0ELSO_1ELNSN_7ScaleInE0ELSP_0EEEEEENS4_6LayoutISC_NS5_IJNSA_ILi0EEEST_ST_EEEEENS5_IJNS4_10UnderscoreESW_SW_EEEEENS4_13SM90_TMA_LOADENS4_14ComposedLayoutINS4_7SwizzleILi3ELi4ELi3EEENS4_18smem_ptr_flag_bitsILi16EEENSS_INS5_IJNSA_ILi8EEESF_EEENS5_IJSF_SB_EEEEEEEvNS4_8identityESZ_NS10_IS12_S14_NSS_INS5_IJSF_S15_EEENS5_IJSB_SF_EEEEEEEvS1A_EENS_8epilogue10collective18CollectiveEpilogueINS1G_23Sm100TmaWarpSpecializedILi4ELi2ELi32ELb1ELb0EEEJSG_NS5_IJNSS_ISE_SB_EENSS_INSA_ILi32EEESB_EEEEESH_SI_SH_SI_NS1G_6fusion15FusionCallbacksIS1K_NS1P_17LinearCombinationISH_fSH_fLNS_15FloatRoundStyleE2EEESG_S1O_JEEENS4_5SM1004TMEM4LOAD26SM100_TMEM_LOAD_32dp32b32xESZ_NS10_INS11_ILi2ELi4ELi3EEES14_NSS_INS5_IJS15_S1M_EEENS5_IJS1M_SB_EEEEEEENS4_39AutoVectorizingCopyWithAssumedAlignmentILi128EEENS4_14SM90_TMA_STOREES23_S25_S25_EEEvvEEEEvNT_6ParamsE:
        .type           _ZN7cutlass13device_kernelINS_4gemm6kernel13GemmUniversalIN4cute5tupleIJiiiiEEENS1_10collective13CollectiveMmaINS1_35MainloopSm100TmaUmmaWarpSpecializedILi6ELi2ELi4ENS5_IJNS4_1CILi1EEESB_SB_EEEEENS5_IJNSA_ILi128EEESE_NSA_ILi64EEEEEENS_6half_tENS5_IJlSB_lEEESH_NS5_IJSB_llEEENS4_8TiledMMAINS4_8MMA_AtomIJNS4_20SM100_MMA_F16BF16_SSISH_SH_fLi128ELi128ELNS4_4UMMA5MajorE0ELSO_1ELNSN_7ScaleInE0ELSP_0EEEEEENS4_6LayoutISC_NS5_IJNSA_ILi0EEEST_ST_EEEEENS5_IJNS4_10UnderscoreESW_SW_EEEEENS4_13SM90_TMA_LOADENS4_14ComposedLayoutINS4_7SwizzleILi3ELi4ELi3EEENS4_18smem_ptr_flag_bitsILi16EEENSS_INS5_IJNSA_ILi8EEESF_EEENS5_IJSF_SB_EEEEEEEvNS4_8identityESZ_NS10_IS12_S14_NSS_INS5_IJSF_S15_EEENS5_IJSB_SF_EEEEEEEvS1A_EENS_8epilogue10collective18CollectiveEpilogueINS1G_23Sm100TmaWarpSpecializedILi4ELi2ELi32ELb1ELb0EEEJSG_NS5_IJNSS_ISE_SB_EENSS_INSA_ILi32EEESB_EEEEESH_SI_SH_SI_NS1G_6fusion15FusionCallbacksIS1K_NS1P_17LinearCombinationISH_fSH_fLNS_15FloatRoundStyleE2EEESG_S1O_JEEENS4_5SM1004TMEM4LOAD26SM100_TMEM_LOAD_32dp32b32xESZ_NS10_INS11_ILi2ELi4ELi3EEES14_NSS_INS5_IJS15_S1M_EEENS5_IJS1M_SB_EEEEEEENS4_39AutoVectorizingCopyWithAssumedAlignmentILi128EEENS4_14SM90_TMA_STOREES23_S25_S25_EEEvvEEEEvNT_6ParamsE,@function
        .size           _ZN7cutlass13device_kernelINS_4gemm6kernel13GemmUniversalIN4cute5tupleIJiiiiEEENS1_10collective13CollectiveMmaINS1_35MainloopSm100TmaUmmaWarpSpecializedILi6ELi2ELi4ENS5_IJNS4_1CILi1EEESB_SB_EEEEENS5_IJNSA_ILi128EEESE_NSA_ILi64EEEEEENS_6half_tENS5_IJlSB_lEEESH_NS5_IJSB_llEEENS4_8TiledMMAINS4_8MMA_AtomIJNS4_20SM100_MMA_F16BF16_SSISH_SH_fLi128ELi128ELNS4_4UMMA5MajorE0ELSO_1ELNSN_7ScaleInE0ELSP_0EEEEEENS4_6LayoutISC_NS5_IJNSA_ILi0EEEST_ST_EEEEENS5_IJNS4_10UnderscoreESW_SW_EEEEENS4_13SM90_TMA_LOADENS4_14ComposedLayoutINS4_7SwizzleILi3ELi4ELi3EEENS4_18smem_ptr_flag_bitsILi16EEENSS_INS5_IJNSA_ILi8EEESF_EEENS5_IJSF_SB_EEEEEEEvNS4_8identityESZ_NS10_IS12_S14_NSS_INS5_IJSF_S15_EEENS5_IJSB_SF_EEEEEEEvS1A_EENS_8epilogue10collective18CollectiveEpilogueINS1G_23Sm100TmaWarpSpecializedILi4ELi2ELi32ELb1ELb0EEEJSG_NS5_IJNSS_ISE_SB_EENSS_INSA_ILi32EEESB_EEEEESH_SI_SH_SI_NS1G_6fusion15FusionCallbacksIS1K_NS1P_17LinearCombinationISH_fSH_fLNS_15FloatRoundStyleE2EEESG_S1O_JEEENS4_5SM1004TMEM4LOAD26SM100_TMEM_LOAD_32dp32b32xESZ_NS10_INS11_ILi2ELi4ELi3EEES14_NSS_INS5_IJS15_S1M_EEENS5_IJS1M_SB_EEEEEEENS4_39AutoVectorizingCopyWithAssumedAlignmentILi128EEENS4_14SM90_TMA_STOREES23_S25_S25_EEEvvEEEEvNT_6ParamsE,(.L_x_182 - _ZN7cutlass13device_kernelINS_4gemm6kernel13GemmUniversalIN4cute5tupleIJiiiiEEENS1_10collective13CollectiveMmaINS1_35MainloopSm100TmaUmmaWarpSpecializedILi6ELi2ELi4ENS5_IJNS4_1CILi1EEESB_SB_EEEEENS5_IJNSA_ILi128EEESE_NSA_ILi64EEEEEENS_6half_tENS5_IJlSB_lEEESH_NS5_IJSB_llEEENS4_8TiledMMAINS4_8MMA_AtomIJNS4_20SM100_MMA_F16BF16_SSISH_SH_fLi128ELi128ELNS4_4UMMA5MajorE0ELSO_1ELNSN_7ScaleInE0ELSP_0EEEEEENS4_6LayoutISC_NS5_IJNSA_ILi0EEEST_ST_EEEEENS5_IJNS4_10UnderscoreESW_SW_EEEEENS4_13SM90_TMA_LOADENS4_14ComposedLayoutINS4_7SwizzleILi3ELi4ELi3EEENS4_18smem_ptr_flag_bitsILi16EEENSS_INS5_IJNSA_ILi8EEESF_EEENS5_IJSF_SB_EEEEEEEvNS4_8identityESZ_NS10_IS12_S14_NSS_INS5_IJSF_S15_EEENS5_IJSB_SF_EEEEEEEvS1A_EENS_8epilogue10collective18CollectiveEpilogueINS1G_23Sm100TmaWarpSpecializedILi4ELi2ELi32ELb1ELb0EEEJSG_NS5_IJNSS_ISE_SB_EENSS_INSA_ILi32EEESB_EEEEESH_SI_SH_SI_NS1G_6fusion15FusionCallbacksIS1K_NS1P_17LinearCombinationISH_fSH_fLNS_15FloatRoundStyleE2EEESG_S1O_JEEENS4_5SM1004TMEM4LOAD26SM100_TMEM_LOAD_32dp32b32xESZ_NS10_INS11_ILi2ELi4ELi3EEES14_NSS_INS5_IJS15_S1M_EEENS5_IJS1M_SB_EEEEEEENS4_39AutoVectorizingCopyWithAssumedAlignmentILi128EEENS4_14SM90_TMA_STOREES23_S25_S25_EEEvvEEEEvNT_6ParamsE)
        .other          _ZN7cutlass13device_kernelINS_4gemm6kernel13GemmUniversalIN4cute5tupleIJiiiiEEENS1_10collective13CollectiveMmaINS1_35MainloopSm100TmaUmmaWarpSpecializedILi6ELi2ELi4ENS5_IJNS4_1CILi1EEESB_SB_EEEEENS5_IJNSA_ILi128EEESE_NSA_ILi64EEEEEENS_6half_tENS5_IJlSB_lEEESH_NS5_IJSB_llEEENS4_8TiledMMAINS4_8MMA_AtomIJNS4_20SM100_MMA_F16BF16_SSISH_SH_fLi128ELi128ELNS4_4UMMA5MajorE0ELSO_1ELNSN_7ScaleInE0ELSP_0EEEEEENS4_6LayoutISC_NS5_IJNSA_ILi0EEEST_ST_EEEEENS5_IJNS4_10UnderscoreESW_SW_EEEEENS4_13SM90_TMA_LOADENS4_14ComposedLayoutINS4_7SwizzleILi3ELi4ELi3EEENS4_18smem_ptr_flag_bitsILi16EEENSS_INS5_IJNSA_ILi8EEESF_EEENS5_IJSF_SB_EEEEEEEvNS4_8identityESZ_NS10_IS12_S14_NSS_INS5_IJSF_S15_EEENS5_IJSB_SF_EEEEEEEvS1A_EENS_8epilogue10collective18CollectiveEpilogueINS1G_23Sm100TmaWarpSpecializedILi4ELi2ELi32ELb1ELb0EEEJSG_NS5_IJNSS_ISE_SB_EENSS_INSA_ILi32EEESB_EEEEESH_SI_SH_SI_NS1G_6fusion15FusionCallbacksIS1K_NS1P_17LinearCombinationISH_fSH_fLNS_15FloatRoundStyleE2EEESG_S1O_JEEENS4_5SM1004TMEM4LOAD26SM100_TMEM_LOAD_32dp32b32xESZ_NS10_INS11_ILi2ELi4ELi3EEES14_NSS_INS5_IJS15_S1M_EEENS5_IJS1M_SB_EEEEEEENS4_39AutoVectorizingCopyWithAssumedAlignmentILi128EEENS4_14SM90_TMA_STOREES23_S25_S25_EEEvvEEEEvNT_6ParamsE,@"STO_CUDA_ENTRY STV_DEFAULT"
_ZN7cutlass13device_kernelINS_4gemm6kernel13GemmUniversalIN4cute5tupleIJiiiiEEENS1_10collective13CollectiveMmaINS1_35MainloopSm100TmaUmmaWarpSpecializedILi6ELi2ELi4ENS5_IJNS4_1CILi1EEESB_SB_EEEEENS5_IJNSA_ILi128EEESE_NSA_ILi64EEEEEENS_6half_tENS5_IJlSB_lEEESH_NS5_IJSB_llEEENS4_8TiledMMAINS4_8MMA_AtomIJNS4_20SM100_MMA_F16BF16_SSISH_SH_fLi128ELi128ELNS4_4UMMA5MajorE0ELSO_1ELNSN_7ScaleInE0ELSP_0EEEEEENS4_6LayoutISC_NS5_IJNSA_ILi0EEEST_ST_EEEEENS5_IJNS4_10UnderscoreESW_SW_EEEEENS4_13SM90_TMA_LOADENS4_14ComposedLayoutINS4_7SwizzleILi3ELi4ELi3EEENS4_18smem_ptr_flag_bitsILi16EEENSS_INS5_IJNSA_ILi8EEESF_EEENS5_IJSF_SB_EEEEEEEvNS4_8identityESZ_NS10_IS12_S14_NSS_INS5_IJSF_S15_EEENS5_IJSB_SF_EEEEEEEvS1A_EENS_8epilogue10collective18CollectiveEpilogueINS1G_23Sm100TmaWarpSpecializedILi4ELi2ELi32ELb1ELb0EEEJSG_NS5_IJNSS_ISE_SB_EENSS_INSA_ILi32EEESB_EEEEESH_SI_SH_SI_NS1G_6fusion15FusionCallbacksIS1K_NS1P_17LinearCombinationISH_fSH_fLNS_15FloatRoundStyleE2EEESG_S1O_JEEENS4_5SM1004TMEM4LOAD26SM100_TMEM_LOAD_32dp32b32xESZ_NS10_INS11_ILi2ELi4ELi3EEES14_NSS_INS5_IJS15_S1M_EEENS5_IJS1M_SB_EEEEEEENS4_39AutoVectorizingCopyWithAssumedAlignmentILi128EEENS4_14SM90_TMA_STOREES23_S25_S25_EEEvvEEEEvNT_6ParamsE:
[----:B------:R-:W1:Y:S01]  /*0000*/  LDC R1, c[0x0][0x37c] ;  /* 0x0000df00ff017b82 */ /* 0x000e620000000800 */
[----:B------:R-:W2:Y:S01]  /*0010*/  S2R R101, SR_TID.X ;  /* 0x0000000000657919 */ /* 0x000ea20000002100 */
[----:B------:R-:W3:Y:S01]  /*0020*/  LDCU.64 UR4, c[0x0][0x890] ;  /* 0x00011200ff0477ac */ /* 0x000ee20008000a00 */
[----:B------:R-:W-:Y:S02]  /*0030*/  PRMT R88, RZ, 0x7610, R88 ;  /* 0x00007610ff587816 */ /* 0x000fe40000000058 */
[----:B------:R-:W-:Y:S01]  /*0040*/  ELECT P5, URZ, PT ;  /* 0x0000000000ff782f */ /* 0x000fe200038a0000 */
[----:B------:R-:W4:Y:S01]  /*0050*/  LDCU.64 UR46, c[0x0][0x358] ;  /* 0x00006b00ff2e77ac */ /* 0x000f220008000a00 */
[----:B---3--:R-:W-:-:S04]  /*0060*/  UISETP.NE.U32.AND UP0, UPT, UR4, URZ, UPT ;  /* 0x000000ff0400728c */ /* 0x008fc8000bf05070 */
[----:B------:R-:W-:Y:S01]  /*0070*/  UISETP.NE.AND.EX UP0, UPT, UR5, URZ, UPT, UP0 ;  /* 0x000000ff0500728c */ /* 0x000fe2000bf05300 */
[----:B--2---:R-:W-:-:S05]  /*0080*/  SHF.R.U32.HI R92, RZ, 0x5, R101 ;  /* 0x00000005ff5c7819 */ /* 0x004fca0000011665 */
[----:B------:R-:W2:Y:S02]  /*0090*/  SHFL.IDX PT, R0, R92, RZ, 0x1f ;  /* 0x00001fff5c007589 */ /* 0x000ea400000e0000 */
[----:B--2---:R-:W-:Y:S01]  /*00a0*/  R2UR UR8, R0 ;  /* 0x00000000000872ca */ /* 0x004fe200000e0000 */
[----:B-1--4-:R-:W-:-:S14]  /*00b0*/  BRA.U UP0, `(.L_x_0) ;  /* 0x00000001002c7547 */ /* 0x012fdc000b800000 */
[----:B------:R-:W1:Y:S02]  /*00c0*/  LDCU.64 UR6, c[0x0][0x888] ;  /* 0x00011100ff0677ac */ /* 0x000e640008000a00 */
[----:B-1----:R-:W-:-:S04]  /*00d0*/  UISETP.NE.U32.AND UP0, UPT, UR6, URZ, UPT ;  /* 0x000000ff0600728c */ /* 0x002fc8000bf05070 */
[----:B------:R-:W-:-:S09]  /*00e0*/  UISETP.NE.AND.EX UP0, UPT, UR7, URZ, UPT, UP0 ;  /* 0x000000ff0700728c */ /* 0x000fd2000bf05300 */
[----:B------:R-:W-:Y:S05]  /*00f0*/  BRA.U !UP0, `(.L_x_1) ;  /* 0x0000000108107547 */ /* 0x000fea000b800000 */
[----:B------:R-:W1:Y:S02]  /*0100*/  LDC.64 R2, c[0x0][0x888] ;  /* 0x00022200ff027b82 */ /* 0x000e640000000a00 */
[----:B-1----:R1:W5:Y:S01]  /*0110*/  LDG.E R49, desc[UR46][R2.64] ;  /* 0x0000002e02317981 */ /* 0x002362000c1e1900 */
[----:B------:R-:W-:Y:S01]  /*0120*/  HFMA2 R88, -RZ, RZ, 0, 5.9604644775390625e-08 ;  /* 0x00000001ff587431 */ /* 0x000fe200000001ff */
[----:B------:R-:W-:Y:S05]  /*0130*/  BRA `(.L_x_0) ;  /* 0x00000000000c7947 */ /* 0x000fea0003800000 */
.L_x_1:
[----:B------:R-:W1:Y:S01]  /*0140*/  LDCU UR6, c[0x0][0x880] ;  /* 0x00011000ff0677ac */ /* 0x000e620008000800 */
[----:B------:R-:W-:Y:S01]  /*0150*/  HFMA2 R88, -RZ, RZ, 0, 5.9604644775390625e-08 ;  /* 0x00000001ff587431 */ /* 0x000fe200000001ff */
[----:B-1----:R-:W-:-:S07]  /*0160*/  MOV R49, UR6 ;  /* 0x0000000600317c02 */ /* 0x002fce0008000f00 */
.L_x_0:
[----:B------:R-:W2:Y:S02]  /*0170*/  LDCU.64 UR6, c[0x0][0x8b0] ;  /* 0x00011600ff0677ac */ /* 0x000ea40008000a00 */
[----:B--2---:R-:W-:-:S04]  /*0180*/  UISETP.NE.U32.AND UP0, UPT, UR6, URZ, UPT ;  /* 0x000000ff0600728c */ /* 0x004fc8000bf05070 */
[----:B------:R-:W-:-:S09]  /*0190*/  UISETP.NE.AND.EX UP0, UPT, UR7, URZ, UPT, UP0 ;  /* 0x000000ff0700728c */ /* 0x000fd2000bf05300 */
[----:B------:R-:W-:Y:S05]  /*01a0*/  BRA.U UP0, `(.L_x_2) ;  /* 0x0000000100247547 */ /* 0x000fea000b800000 */
[----:B------:R-:W2:Y:S02]  /*01b0*/  LDCU.64 UR6, c[0x0][0x8a8] ;  /* 0x00011500ff0677ac */ /* 0x000ea40008000a00 */
[----:B--2---:R-:W-:-:S04]  /*01c0*/  UISETP.NE.U32.AND UP0, UPT, UR6, URZ, UPT ;  /* 0x000000ff0600728c */ /* 0x004fc8000bf05070 */
[----:B------:R-:W-:-:S09]  /*01d0*/  UISETP.NE.AND.EX UP0, UPT, UR7, URZ, UPT, UP0 ;  /* 0x000000ff0700728c */ /* 0x000fd2000bf05300 */
[----:B------:R-:W-:Y:S05]  /*01e0*/  BRA.U !UP0, `(.L_x_3) ;  /* 0x00000001080c7547 */ /* 0x000fea000b800000 */
[----:B-1----:R-:W1:Y:S02]  /*01f0*/  LDC.64 R2, c[0x0][0x8a8] ;  /* 0x00022a00ff027b82 */ /* 0x002e640000000a00 */
[----:B-1----:R2:W5:Y:S01]  /*0200*/  LDG.E R47, desc[UR46][R2.64] ;  /* 0x0000002e022f7981 */ /* 0x002562000c1e1900 */
[----:B------:R-:W-:Y:S05]  /*0210*/  BRA `(.L_x_2) ;  /* 0x0000000000087947 */ /* 0x000fea0003800000 */
.L_x_3:
[----:B------:R-:W2:Y:S02]  /*0220*/  LDCU UR6, c[0x0][0x8a0] ;  /* 0x00011400ff0677ac */ /* 0x000ea40008000800 */
[----:B--2---:R-:W-:Y:S02]  /*0230*/  MOV R47, UR6 ;  /* 0x00000006002f7c02 */ /* 0x004fe40008000f00 */
.L_x_2:
[----:B------:R-:W-:Y:S01]  /*0240*/  IMAD.U32 R0, RZ, RZ, UR8 ;  /* 0x00000008ff007e24 */ /* 0x000fe2000f8e00ff */
[----:B------:R-:W-:Y:S04]  /*0250*/  BSSY.RECONVERGENT B0, `(.L_x_4) ;  /* 0x000000c000007945 */ /* 0x000fe80003800200 */
[C---:B------:R-:W-:Y:S02]  /*0260*/  ISETP.NE.OR P1, PT, R0.reuse, 0x1, !P5 ;  /* 0x000000010000780c */ /* 0x040fe40006f25670 */
[----:B------:R-:W-:-:S11]  /*0270*/  ISETP.NE.OR P0, PT, R0, 0x3, !P5 ;  /* 0x000000030000780c */ /* 0x000fd60006f05670 */
[----:B------:R-:W-:Y:S05]  /*0280*/  @P1 BRA `(.L_x_5) ;  /* 0x0000000000201947 */ /* 0x000fea0003800000 */
[----:B------:R-:W3:Y:S02]  /*0290*/  LDCU.64 UR6, c[0x0][0x348] ;  /* 0x00006900ff0677ac */ /* 0x000ee40008000a00 */
[----:B---3--:R-:W-:Y:S02]  /*02a0*/  UIADD3 UR10, UP1, UPT, UR6, 0x80, URZ ;  /* 0x00000080060a7890 */ /* 0x008fe4000ff3e0ff */
[----:B------:R-:W-:Y:S02]  /*02b0*/  UIADD3 UR6, UP0, UPT, UR6, 0x180, URZ ;  /* 0x0000018006067890 */ /* 0x000fe4000ff1e0ff */
[----:B------:R-:W-:Y:S02]  /*02c0*/  UIADD3.X UR11, UPT, UPT, URZ, UR7, URZ, UP1, !UPT ;  /* 0x00000007ff0b7290 */ /* 0x000fe40008ffe4ff */
[----:B------:R-:W-:-:S07]  /*02d0*/  UIADD3.X UR7, UPT, UPT, URZ, UR7, URZ, UP0, !UPT ;  /* 0x00000007ff077290 */ /* 0x000fce00087fe4ff */
[----:B------:R3:W-:Y:S02]  /*02e0*/  UTMACCTL.PF [UR10] ;  /* 0x000000000a0079b9 */ /* 0x0007e40008040000 */
[----:B------:R3:W-:Y:S02]  /*02f0*/  UTMACCTL.PF [UR6] ;  /* 0x00000000060079b9 */ /* 0x0007e40008040000 */
[----:B---3--:R-:W-:Y:S01]  /*0300*/  NOP ;  /* 0x0000000000007918 */ /* 0x008fe20000000000 */
.L_x_5:
[----:B------:R-:W-:Y:S05]  /*0310*/  BSYNC.RECONVERGENT B0 ;  /* 0x0000000000007941 */ /* 0x000fea0003800200 */
.L_x_4:
[----:B------:R-:W-:Y:S04]  /*0320*/  BSSY.RECONVERGENT B0, `(.L_x_6) ;  /* 0x000000a000007945 */ /* 0x000fe80003800200 */
        /* <DEDUP_REMOVED lines=9> */
.L_x_7:
[----:B------:R-:W-:Y:S05]  /*03c0*/  BSYNC.RECONVERGENT B0 ;  /* 0x0000000000007941 */ /* 0x000fea0003800200 */
.L_x_6:
[----:B------:R-:W3:Y:S01]  /*03d0*/  LDCU.64 UR6, c[0x0][0x888] ;  /* 0x00011100ff0677ac */ /* 0x000ee20008000a00 */
[----:B------:R-:W-:Y:S02]  /*03e0*/  UISETP.EQ.U32.AND UP1, UPT, UR4, URZ, UPT ;  /* 0x000000ff0400728c */ /* 0x000fe4000bf22070 */
[----:B------:R-:W-:Y:S02]  /*03f0*/  UPLOP3.LUT UP2, UPT, UPT, UPT, UPT, 0x80, 0x8 ;  /* 0x000000000008789c */ /* 0x000fe40003f4f070 */
[----:B---3--:R-:W-:-:S04]  /*0400*/  UISETP.NE.U32.AND UP0, UPT, UR6, URZ, UPT ;  /* 0x000000ff0600728c */ /* 0x008fc8000bf05070 */
[----:B------:R-:W-:-:S04]  /*0410*/  UISETP.NE.AND.EX UP0, UPT, UR7, URZ, UPT, UP0 ;  /* 0x000000ff0700728c */ /* 0x000fc8000bf05300 */
[----:B------:R-:W-:-:S04]  /*0420*/  UISETP.EQ.OR.EX UP3, UPT, UR5, URZ, !UP0, UP1 ;  /* 0x000000ff0500728c */ /* 0x000fc8000c762710 */
[----:B------:R-:W-:-:S05]  /*0430*/  UP2UR UR50, UPR, URZ, 0x8 ;  /* 0x00000008ff327883 */ /* 0x000fca0008000000 */
[----:B------:R-:W-:Y:S07]  /*0440*/  BRA.U !UP3, `(.L_x_8) ;  /* 0x000000010b207547 */ /* 0x000fee000b800000 */
[----:B------:R-:W-:Y:S01]  /*0450*/  UISETP.NE.U32.AND UP2, UPT, UR4, URZ, UPT ;  /* 0x000000ff0400728c */ /* 0x000fe2000bf45070 */
[----:B-----5:R-:W-:Y:S01]  /*0460*/  FSETP.NEU.AND P0, PT, R49, RZ, PT ;  /* 0x000000ff3100720b */ /* 0x020fe20003f0d000 */
[----:B------:R-:W-:Y:S02]  /*0470*/  USEL UR4, URZ, 0xffffffff, UP0 ;  /* 0xffffffffff047887 */ /* 0x000fe40008000000 */
[----:B------:R-:W-:-:S10]  /*0480*/  UISETP.NE.AND.EX UP2, UPT, UR5, URZ, UPT, UP2 ;  /* 0x000000ff0500728c */ /* 0x000fd4000bf45320 */
[----:B------:R-:W-:Y:S01]  /*0490*/  VOTEU.ANY UP1, P0 ;  /* 0x0000000000ff7886 */ /* 0x000fe20000020100 */
[----:B------:R-:W-:-:S04]  /*04a0*/  @!UP2 USEL UR4, URZ, 0xffffffff, UP1 ;  /* 0xffffffffff04a887 */ /* 0x000fc80008800000 */
[----:B------:R-:W-:-:S04]  /*04b0*/  ULOP3.LUT UR4, UR4, 0x1, URZ, 0xc0, !UPT ;  /* 0x0000000104047892 */ /* 0x000fc8000f8ec0ff */
[----:B------:R-:W-:-:S11]  /*04c0*/  UISETP.NE.U32.AND UP2, UPT, UR4, 0x1, UPT ;  /* 0x000000010400788c */ /* 0x000fd6000bf45070 */
.L_x_8:
[----:B-12---:R-:W1:Y:S01]  /*04d0*/  SHFL.IDX PT, R2, R92, RZ, 0x1f ;  /* 0x00001fff5c027589 */ /* 0x006e6200000e0000 */
[----:B------:R-:W-:-:S04]  /*04e0*/  UISETP.NE.AND UP1, UPT, UR8, 0x2, UPT ;  /* 0x000000020800788c */ /* 0x000fc8000bf25270 */
[----:B------:R-:W-:Y:S01]  /*04f0*/  USEL UR6, URZ, 0x1, UP1 ;  /* 0x00000001ff067887 */ /* 0x000fe20008800000 */
[----:B-1----:R-:W-:-:S13]  /*0500*/  ISETP.NE.AND P0, PT, R2, RZ, PT ;  /* 0x000000ff0200720c */ /* 0x002fda0003f05270 */
[----:B------:R-:W-:Y:S05]  /*0510*/  @P0 BRA `(.L_x_9) ;  /* 0x0000000000580947 */ /* 0x000fea0003800000 */
[----:B------:R-:W1:Y:S01]  /*0520*/  S2UR UR5, SR_CgaCtaId ;  /* 0x00000000000579c3 */ /* 0x000e620000008800 */
[----:B------:R-:W-:Y:S01]  /*0530*/  UMOV UR7, 0x400 ;  /* 0x0000040000077882 */ /* 0x000fe20000000000 */
[----:B------:R-:W-:Y:S01]  /*0540*/  UMOV UR4, 0x1 ;  /* 0x0000000100047882 */ /* 0x000fe20000000000 */
[----:B------:R-:W-:Y:S01]  /*0550*/  ELECT P0, URZ, PT ;  /* 0x0000000000ff782f */ /* 0x000fe20003800000 */
[----:B------:R-:W-:-:S04]  /*0560*/  UIADD3 UR10, UPT, UPT, -UR4, 0x100000, URZ ;  /* 0x00100000040a7890 */ /* 0x000fc8000fffe1ff */
[----:B------:R-:W-:Y:S02]  /*0570*/  USHF.L.U32 UR11, UR10, 0xb, URZ ;  /* 0x0000000b0a0b7899 */ /* 0x000fe400080006ff */
[----:B------:R-:W-:Y:S02]  /*0580*/  USHF.L.U32 UR10, UR10, 0x1, URZ ;  /* 0x000000010a0a7899 */ /* 0x000fe400080006ff */
[----:B-1----:R-:W-:Y:S01]  /*0590*/  ULEA UR5, UR5, UR7, 0x18 ;  /* 0x0000000705057291 */ /* 0x002fe2000f8ec0ff */
[----:B------:R-:W1:Y:S11]  /*05a0*/  FENCE.VIEW.ASYNC.S ;  /* 0x00000000000073c6 */ /* 0x000e760000000000 */
[----:B-1----:R1:W2:Y:S01]  /*05b0*/  SYNCS.EXCH.64 URZ, [UR5], UR10 ;  /* 0x0000000a05ff75b2 */ /* 0x0022a20008000100 */
[----:B------:R1:W3:Y:S01]  /*05c0*/  SYNCS.EXCH.64 URZ, [UR5+0x30], UR10 ;  /* 0x0000300a05ff75b2 */ /* 0x0002e20008000100 */
[----:B------:R1:W4:Y:S01]  /*05d0*/  SYNCS.EXCH.64 URZ, [UR5+0x8], UR10 ;  /* 0x0000080a05ff75b2 */ /* 0x0003220008000100 */
[----:B------:R1:W1:Y:S01]  /*05e0*/  SYNCS.EXCH.64 URZ, [UR5+0x38], UR10 ;  /* 0x0000380a05ff75b2 */ /* 0x0002620008000100 */
        /* <DEDUP_REMOVED lines=8> */
[----:B------:R-:W-:Y:S01]  /*0670*/  NOP ;  /* 0x0000000000007918 */ /* 0x000fe20000000000 */
.L_x_9:
[----:B------:R-:W2:Y:S01]  /*0680*/  SHFL.IDX PT, R2, R92, RZ, 0x1f ;  /* 0x00001fff5c027589 */ /* 0x000ea200000e0000 */
[----:B------:R-:W-:Y:S01]  /*0690*/  NOP ;  /* 0x0000000000007918 */ /* 0x000fe20000000000 */
[----:B--2---:R-:W-:-:S13]  /*06a0*/  ISETP.NE.AND P0, PT, R2, 0x1, PT ;  /* 0x000000010200780c */ /* 0x004fda0003f05270 */
[----:B------:R-:W-:Y:S05]  /*06b0*/  @P0 BRA `(.L_x_10) ;  /* 0x0000000000580947 */ /* 0x000fea0003800000 */
[----:B------:R-:W2:Y:S01]  /*06c0*/  S2UR UR7, SR_CgaCtaId ;  /* 0x00000000000779c3 */ /* 0x000ea20000008800 */
[----:B------:R-:W-:Y:S01]  /*06d0*/  UMOV UR9, 0x400 ;  /* 0x0000040000097882 */ /* 0x000fe20000000000 */
[----:B-1----:R-:W-:Y:S01]  /*06e0*/  UMOV UR5, 0x20 ;  /* 0x0000002000057882 */ /* 0x002fe20000000000 */
[----:B------:R-:W-:Y:S01]  /*06f0*/  UMOV UR4, 0x80 ;  /* 0x0000008000047882 */ /* 0x000fe20000000000 */
[----:B------:R-:W-:-:S04]  /*0700*/  UIADD3 UR10, UPT, UPT, -UR5, 0x100000, URZ ;  /* 0x00100000050a7890 */ /* 0x000fc8000fffe1ff */
[----:B------:R-:W-:Y:S02]  /*0710*/  USHF.L.U32 UR11, UR10, 0xb, URZ ;  /* 0x0000000b0a0b7899 */ /* 0x000fe400080006ff */
[----:B------:R-:W-:Y:S02]  /*0720*/  USHF.L.U32 UR10, UR10, 0x1, URZ ;  /* 0x000000010a0a7899 */ /* 0x000fe400080006ff */
[----:B------:R-:W-:-:S04]  /*0730*/  UIADD3 UR4, UPT, UPT, -UR4, 0x100000, URZ ;  /* 0x0010000004047890 */ /* 0x000fc8000fffe1ff */
[----:B------:R-:W-:Y:S02]  /*0740*/  USHF.L.U32 UR5, UR4, 0xb, URZ ;  /* 0x0000000b04057899 */ /* 0x000fe400080006ff */
[----:B------:R-:W-:Y:S01]  /*0750*/  USHF.L.U32 UR4, UR4, 0x1, URZ ;  /* 0x0000000104047899 */ /* 0x000fe200080006ff */
[----:B------:R-:W-:Y:S01]  /*0760*/  ELECT P0, URZ, PT ;  /* 0x0000000000ff782f */ /* 0x000fe20003800000 */
[----:B--2---:R-:W-:Y:S01]  /*0770*/  ULEA UR7, UR7, UR9, 0x18 ;  /* 0x0000000907077291 */ /* 0x004fe2000f8ec0ff */
[----:B------:R-:W1:Y:S11]  /*0780*/  FENCE.VIEW.ASYNC.S ;  /* 0x00000000000073c6 */ /* 0x000e760000000000 */
[----:B-1----:R2:W1:Y:S01]  /*0790*/  SYNCS.EXCH.64 URZ, [UR7+0x60], UR10 ;  /* 0x0000600a07ff75b2 */ /* 0x0024620008000100 */
[----:B------:R2:W1:Y:S01]  /*07a0*/  SYNCS.EXCH.64 URZ, [UR7+0x80], UR4 ;  /* 0x0000800407ff75b2 */ /* 0x0004620008000100 */
[----:B------:R2:W1:Y:S01]  /*07b0*/  SYNCS.EXCH.64 URZ, [UR7+0x68], UR10 ;  /* 0x0000680a07ff75b2 */ /* 0x0004620008000100 */
[----:B------:R2:W1:Y:S01]  /*07c0*/  SYNCS.EXCH.64 URZ, [UR7+0x88], UR4 ;  /* 0x0000880407ff75b2 */ /* 0x0004620008000100 */
[----:B------:R2:W1:Y:S01]  /*07d0*/  SYNCS.EXCH.64 URZ, [UR7+0x70], UR10 ;  /* 0x0000700a07ff75b2 */ /* 0x0004620008000100 */
[----:B------:R2:W1:Y:S01]  /*07e0*/  SYNCS.EXCH.64 URZ, [UR7+0x90], UR4 ;  /* 0x0000900407ff75b2 */ /* 0x0004620008000100 */
[----:B------:R2:W1:Y:S01]  /*07f0*/  SYNCS.EXCH.64 URZ, [UR7+0x78], UR10 ;  /* 0x0000780a07ff75b2 */ /* 0x0004620008000100 */
[----:B------:R2:W1:Y:S02]  /*0800*/  SYNCS.EXCH.64 URZ, [UR7+0x98], UR4 ;  /* 0x0000980407ff75b2 */ /* 0x0004640008000100 */
[----:B--2---:R-:W-:Y:S01]  /*0810*/  NOP ;  /* 0x0000000000007918 */ /* 0x004fe20000000000 */
.L_x_10:
[----:B------:R-:W2:Y:S01]  /*0820*/  SHFL.IDX PT, R2, R92, RZ, 0x1f ;  /* 0x00001fff5c027589 */ /* 0x000ea200000e0000 */
[----:B------:R-:W-:Y:S01]  /*0830*/  NOP ;  /* 0x0000000000007918 */ /* 0x000fe20000000000 */
[----:B--2---:R-:W-:-:S13]  /*0840*/  ISETP.NE.AND P0, PT, R2, 0x3, PT ;  /* 0x000000030200780c */ /* 0x004fda0003f05270 */
[----:B------:R-:W-:Y:S05]  /*0850*/  @P0 BRA `(.L_x_11) ;  /* 0x0000000000300947 */ /* 0x000fea0003800000 */
[----:B-1----:R-:W1:Y:S01]  /*0860*/  S2UR UR5, SR_CgaCtaId ;  /* 0x00000000000579c3 */ /* 0x002e620000008800 */
        /* <DEDUP_REMOVED lines=8> */
[----:B-1----:R2:W1:Y:S01]  /*08f0*/  SYNCS.EXCH.64 URZ, [UR5+0xa0], UR10 ;  /* 0x0000a00a05ff75b2 */ /* 0x0024620008000100 */
[----:B------:R2:W1:Y:S02]  /*0900*/  SYNCS.EXCH.64 URZ, [UR5+0xa8], UR10 ;  /* 0x0000a80a05ff75b2 */ /* 0x0004640008000100 */
[----:B--2---:R-:W-:Y:S01]  /*0910*/  NOP ;  /* 0x0000000000007918 */ /* 0x004fe20000000000 */
.L_x_11:
[----:B------:R-:W2:Y:S01]  /*0920*/  SHFL.IDX PT, R2, R92, RZ, 0x1f ;  /* 0x00001fff5c027589 */ /* 0x000ea200000e0000 */
[----:B------:R-:W-:Y:S01]  /*0930*/  NOP ;  /* 0x0000000000007918 */ /* 0x000fe20000000000 */
[----:B--2---:R-:W-:-:S13]  /*0940*/  ISETP.NE.AND P0, PT, R2, 0x4, PT ;  /* 0x000000040200780c */ /* 0x004fda0003f05270 */
[----:B------:R-:W-:Y:S05]  /*0950*/  @P0 BRA `(.L_x_12) ;  /* 0x00000000004c0947 */ /* 0x000fea0003800000 */
[----:B-1----:R-:W1:Y:S01]  /*0960*/  S2UR UR5, SR_CgaCtaId ;  /* 0x00000000000579c3 */ /* 0x002e620000008800 */
[----:B------:R-:W-:Y:S01]  /*0970*/  UMOV UR9, 0x100 ;  /* 0x0000010000097882 */ /* 0x000fe20000000000 */
[----:B------:R-:W-:Y:S01]  /*0980*/  UMOV UR7, 0x400 ;  /* 0x0000040000077882 */ /* 0x000fe20000000000 */
[----:B------:R-:W-:Y:S01]  /*0990*/  USEL UR9, UR9, 0xe0, UP2 ;  /* 0x000000e009097887 */ /* 0x000fe20009000000 */
[----:B------:R-:W-:Y:S01]  /*09a0*/  UMOV UR4, 0x1 ;  /* 0x0000000100047882 */ /* 0x000fe20000000000 */
[----:B------:R-:W-:Y:S01]  /*09b0*/  ELECT P0, URZ, PT ;  /* 0x0000000000ff782f */ /* 0x000fe20003800000 */
[----:B------:R-:W-:-:S04]  /*09c0*/  UIADD3 UR10, UPT, UPT, -UR4, 0x100000, URZ ;  /* 0x00100000040a7890 */ /* 0x000fc8000fffe1ff */
[----:B------:R-:W-:Y:S02]  /*09d0*/  USHF.L.U32 UR11, UR10, 0xb, URZ ;  /* 0x0000000b0a0b7899 */ /* 0x000fe400080006ff */
[----:B------:R-:W-:Y:S02]  /*09e0*/  USHF.L.U32 UR10, UR10, 0x1, URZ ;  /* 0x000000010a0a7899 */ /* 0x000fe400080006ff */
[----:B------:R-:W-:-:S04]  /*09f0*/  UIADD3 UR12, UPT, UPT, -UR9, 0x100000, URZ ;  /* 0x00100000090c7890 */ /* 0x000fc8000fffe1ff */
[----:B------:R-:W-:Y:S02]  /*0a00*/  USHF.L.U32 UR13, UR12, 0xb, URZ ;  /* 0x0000000b0c0d7899 */ /* 0x000fe400080006ff */
[----:B------:R-:W-:Y:S02]  /*0a10*/  USHF.L.U32 UR12, UR12, 0x1, URZ ;  /* 0x000000010c0c7899 */ /* 0x000fe400080006ff */
[----:B-1----:R-:W-:Y:S01]  /*0a20*/  ULEA UR5, UR5, UR7, 0x18 ;  /* 0x0000000705057291 */ /* 0x002fe2000f8ec0ff */
[----:B------:R-:W1:Y:S11]  /*0a30*/  FENCE.VIEW.ASYNC.S ;  /* 0x00000000000073c6 */ /* 0x000e760000000000 */
[----:B-1----:R2:W1:Y:S01]  /*0a40*/  SYNCS.EXCH.64 URZ, [UR5+0xb0], UR10 ;  /* 0x0000b00a05ff75b2 */ /* 0x0024620008000100 */
[----:B------:R2:W1:Y:S01]  /*0a50*/  SYNCS.EXCH.64 URZ, [UR5+0xc0], UR12 ;  /* 0x0000c00c05ff75b2 */ /* 0x0004620008000100 */
[----:B------:R2:W1:Y:S01]  /*0a60*/  SYNCS.EXCH.64 URZ, [UR5+0xb8], UR10 ;  /* 0x0000b80a05ff75b2 */ /* 0x0004620008000100 */
[----:B------:R2:W1:Y:S02]  /*0a70*/  SYNCS.EXCH.64 URZ, [UR5+0xc8], UR12 ;  /* 0x0000c80c05ff75b2 */ /* 0x0004640008000100 */
[----:B--2---:R-:W-:Y:S01]  /*0a80*/  NOP ;  /* 0x0000000000007918 */ /* 0x004fe20000000000 */
.L_x_12:
        /* <DEDUP_REMOVED lines=26> */
.L_x_13:
        /* <DEDUP_REMOVED lines=18> */
.L_x_14:
[----:B-1----:R-:W1:Y:S01]  /*0d50*/  S2UR UR5, SR_CTAID.X ;  /* 0x00000000000579c3 */ /* 0x002e620000002500 */
[----:B------:R-:W-:-:S05]  /*0d60*/  CS2R.32 R87, SR_CgaSize ;  /* 0x0000000000577805 */ /* 0x000fca0000008a00 */
[----:B------:R-:W-:-:S05]  /*0d70*/  IMAD R87, R87, -0xa0, RZ ;  /* 0xffffff6057577824 */ /* 0x000fca00078e02ff */
[----:B------:R-:W-:-:S14]  /*0d80*/  R2UR UR9, R87 ;  /* 0x00000000570972ca */ /* 0x000fdc00000e0000 */
[----:B------:R-:W2:Y:S01]  /*0d90*/  LDCU UR9, c[0x0][UR9+0x2b0] ;  /* 0x00005600090977ac */ /* 0x000ea20008000800 */
[----:B------:R-:W-:Y:S01]  /*0da0*/  NOP ;  /* 0x0000000000007918 */ /* 0x000fe20000000000 */
[----:B------:R-:W-:-:S05]  /*0db0*/  CS2R.32 R87, SR_CgaSize ;  /* 0x0000000000577805 */ /* 0x000fca0000008a00 */
[----:B------:R-:W-:-:S05]  /*0dc0*/  IMAD R87, R87, -0xa0, RZ ;  /* 0xffffff6057577824 */ /* 0x000fca00078e02ff */
[----:B------:R-:W-:-:S14]  /*0dd0*/  R2UR UR7, R87 ;  /* 0x00000000570772ca */ /* 0x000fdc00000e0000 */
[----:B------:R-:W3:Y:S01]  /*0de0*/  LDCU UR7, c[0x0][UR7+0x2b4] ;  /* 0x00005680070777ac */ /* 0x000ee20008000800 */
[----:B------:R-:W4:Y:S08]  /*0df0*/  S2UR UR4, SR_CTAID.Y ;  /* 0x00000000000479c3 */ /* 0x000f300000002600 */
[----:B------:R-:W3:Y:S01]  /*0e00*/  LDC R10, c[0x0][0xb24] ;  /* 0x0002c900ff0a7b82 */ /* 0x000ee20000000800 */
[----:B-1----:R-:W-:-:S02]  /*0e10*/  I2FP.F32.U32 R87, UR5 ;  /* 0x0000000500577c45 */ /* 0x002fc40008201000 */
[----:B------:R-:W-:-:S05]  /*0e20*/  CS2R.32 R3, SR_CgaSize ;  /* 0x0000000000037805 */ /* 0x000fca0000008a00 */
[----:B------:R-:W-:-:S06]  /*0e30*/  IMAD R3, R3, -0xa0, RZ ;  /* 0xffffff6003037824 */ /* 0x000fcc00078e02ff */
[----:B------:R-:W1:Y:S01]  /*0e40*/  LDC R3, c[0x0][R3+0x2a0] ;  /* 0x0000a80003037b82 */ /* 0x000e620000000800 */
[----:B------:R-:W-:Y:S01]  /*0e50*/  MOV R15, UR5 ;  /* 0x00000005000f7c02 */ /* 0x000fe20008000f00 */
[----:B--2---:R-:W-:Y:S01]  /*0e60*/  FMUL R87, R87, UR9 ;  /* 0x0000000957577c20 */ /* 0x004fe20008400000 */
[----:B----4-:R-:W-:Y:S02]  /*0e70*/  I2FP.F32.U32 R86, UR4 ;  /* 0x0000000400567c45 */ /* 0x010fe40008201000 */
[----:B------:R-:W-:-:S05]  /*0e80*/  CS2R.32 R2, SR_CgaSize ;  /* 0x0000000000027805 */ /* 0x000fca0000008a00 */
[----:B------:R-:W-:-:S06]  /*0e90*/  IMAD R2, R2, -0xa0, RZ ;  /* 0xffffff6002027824 */ /* 0x000fcc00078e02ff */
[----:B------:R-:W2:Y:S01]  /*0ea0*/  LDC R2, c[0x0][R2+0x2a4] ;  /* 0x0000a90002027b82 */ /* 0x000ea20000000800 */
[----:B------:R-:W-:Y:S01]  /*0eb0*/  MOV R14, UR4 ;  /* 0x00000004000e7c02 */ /* 0x000fe20008000f00 */
[----:B------:R-:W4:Y:S01]  /*0ec0*/  F2I.U32.TRUNC.NTZ R87, R87 ;  /* 0x0000005700577305 */ /* 0x000f22000020f000 */
[----:B---3--:R-:W-:-:S05]  /*0ed0*/  FMUL R86, R86, UR7 ;  /* 0x0000000756567c20 */ /* 0x008fca0008400000 */
[----:B------:R-:W-:Y:S01]  /*0ee0*/  BAR.SYNC.DEFER_BLOCKING 0x0 ;  /* 0x0000000000007b1d */ /* 0x000fe20000010000 */
[----:B------:R-:W-:-:S05]  /*0ef0*/  ISETP.GE.AND P0, PT, R10, 0x1, PT ;  /* 0x000000010a00780c */ /* 0x000fca0003f06270 */
[----:B------:R-:W3:Y:S02]  /*0f00*/  F2I.U32.TRUNC.NTZ R86, R86 ;  /* 0x0000005600567305 */ /* 0x000ee4000020f000 */
[----:B------:R-:W2:Y:S01]  /*0f10*/  S2UR UR36, SR_CTAID.Z ;  /* 0x00000000002479c3 */ /* 0x000ea20000002700 */
[----:B----4-:R-:W-:-:S05]  /*0f20*/  IADD3 R87, PT, PT, -R87, RZ, RZ ;  /* 0x000000ff57577210 */ /* 0x010fca0007ffe1ff */
[----:B-1----:R-:W-:Y:S01]  /*0f30*/  IMAD R87, R3, R87, UR5 ;  /* 0x0000000503577e24 */ /* 0x002fe2000f8e0257 */
[----:B---3--:R-:W-:-:S05]  /*0f40*/  IADD3 R86, PT, PT, -R86, RZ, RZ ;  /* 0x000000ff56567210 */ /* 0x008fca0007ffe1ff */
[----:B--2---:R-:W-:Y:S01]  /*0f50*/  IMAD R86, R2, R86, UR4 ;  /* 0x0000000402567e24 */ /* 0x004fe2000f8e0256 */
[----:B------:R-:W-:Y:S06]  /*0f60*/  @!P0 BRA `(.L_x_15) ;  /* 0x0000000000b88947 */ /* 0x000fec0003800000 */
[----:B------:R-:W1:Y:S01]  /*0f70*/  LDC.64 R4, c[0x0][0xb18] ;  /* 0x0002c600ff047b82 */ /* 0x000e620000000a00 */
[----:B------:R-:W-:-:S07]  /*0f80*/  ISETP.NE.AND P0, PT, R10, 0x1, PT ;  /* 0x000000010a00780c */ /* 0x000fce0003f05270 */
[----:B------:R-:W2:Y:S08]  /*0f90*/  LDC R9, c[0x0][0xb0c] ;  /* 0x0002c300ff097b82 */ /* 0x000eb00000000800 */
[----:B------:R-:W3:Y:S08]  /*0fa0*/  LDC R12, c[0x0][0x370] ;  /* 0x0000dc00ff0c7b82 */ /* 0x000ef00000000800 */
[----:B------:R-:W4:Y:S01]  /*0fb0*/  LDC R11, c[0x0][0x374] ;  /* 0x0000dd00ff0b7b82 */ /* 0x000f220000000800 */
[----:B-1----:R-:W-:-:S07]  /*0fc0*/  ISETP.NE.AND P1, PT, R4, 0x1, PT ;  /* 0x000000010400780c */ /* 0x002fce0003f25270 */
[----:B------:R-:W3:Y:S01]  /*0fd0*/  LDC.64 R6, c[0x0][0xb10] ;  /* 0x0002c400ff067b82 */ /* 0x000ee20000000a00 */
[----:B--2---:R-:W-:-:S07]  /*0fe0*/  ISETP.NE.AND P2, PT, R9, 0x1, PT ;  /* 0x000000010900780c */ /* 0x004fce0003f45270 */
[----:B------:R-:W1:Y:S08]  /*0ff0*/  LDC R8, c[0x0][0xb20] ;  /* 0x0002c800ff087b82 */ /* 0x000e700000000800 */
[----:B------:R-:W2:Y:S01]  /*1000*/  LDC.64 R2, c[0x0][0xb28] ;  /* 0x0002ca00ff027b82 */ /* 0x000ea20000000a00 */
[----:B----4-:R-:W-:-:S04]  /*1010*/  IMAD.HI.U32 R13, R11, R5, RZ ;  /* 0x000000050b0d7227 */ /* 0x010fc800078e00ff */
[----:B------:R-:W-:-:S04]  /*1020*/  IMAD.HI.U32 R5, R14, R5, RZ ;  /* 0x000000050e057227 */ /* 0x000fc800078e00ff */
[----:B---3--:R-:W-:-:S05]  /*1030*/  IMAD.HI.U32 R16, R12, R6, RZ ;  /* 0x000000060c107227 */ /* 0x008fca00078e00ff */
[-C--:B------:R-:W-:Y:S01]  /*1040*/  @P2 SHF.R.U32.HI R12, RZ, R7.reuse, R16 ;  /* 0x00000007ff0c2219 */ /* 0x080fe20000011610 */
[----:B------:R-:W-:Y:S01]  /*1050*/  IMAD.HI.U32 R16, R15, R6, RZ ;  /* 0x000000060f107227 */ /* 0x000fe200078e00ff */
[-C--:B-1----:R-:W-:Y:S02]  /*1060*/  @P1 SHF.R.U32.HI R11, RZ, R8.reuse, R13 ;  /* 0x00000008ff0b1219 */ /* 0x082fe4000001160d */
[----:B------:R-:W-:Y:S02]  /*1070*/  SHF.R.U32.HI R5, RZ, R8, R5 ;  /* 0x00000008ff057219 */ /* 0x000fe40000011605 */
[----:B------:R-:W-:Y:S02]  /*1080*/  SHF.R.U32.HI R16, RZ, R7, R16 ;  /* 0x00000007ff107219 */ /* 0x000fe40000011610 */
[----:B------:R-:W-:Y:S01]  /*1090*/  SEL R5, R14, R5, !P1 ;  /* 0x000000050e057207 */ /* 0x000fe20004800000 */
[----:B--2---:R-:W-:Y:S01]  /*10a0*/  IMAD.HI.U32 R13, R11, R2, RZ ;  /* 0x000000020b0d7227 */ /* 0x004fe200078e00ff */
[----:B------:R-:W-:-:S03]  /*10b0*/  SEL R16, R15, R16, !P2 ;  /* 0x000000100f107207 */ /* 0x000fc60005000000 */
[----:B------:R-:W-:Y:S01]  /*10c0*/  IMAD.HI.U32 R6, R12, R2, RZ ;  /* 0x000000020c067227 */ /* 0x000fe200078e00ff */
[----:B------:R-:W-:-:S04]  /*10d0*/  @P0 SHF.R.U32.HI R11, RZ, R3, R13 ;  /* 0x00000003ff0b0219 */ /* 0x000fc8000001160d */
[----:B------:R-:W-:Y:S01]  /*10e0*/  @P0 SHF.R.U32.HI R12, RZ, R3, R6 ;  /* 0x00000003ff0c0219 */ /* 0x000fe20000011606 */
[----:B------:R-:W-:-:S04]  /*10f0*/  IMAD R11, R11, R10, RZ ;  /* 0x0000000a0b0b7224 */ /* 0x000fc800078e02ff */
[----:B------:R-:W-:Y:S01]  /*1100*/  IMAD R6, R12, R10, RZ ;  /* 0x0000000a0c067224 */ /* 0x000fe200078e02ff */
[----:B------:R-:W-:-:S04]  /*1110*/  ISETP.GE.AND P1, PT, R5, R11, PT ;  /* 0x0000000b0500720c */ /* 0x000fc80003f26270 */
[----:B------:R-:W-:Y:S01]  /*1120*/  ISETP.GE.OR P1, PT, R16, R6, P1 ;  /* 0x000000061000720c */ /* 0x000fe20000f26670 */
[----:B------:R-:W-:-:S05]  /*1130*/  IMAD.HI.U32 R6, R5, R2, RZ ;  /* 0x0000000205067227 */ /* 0x000fca00078e00ff */
[----:B------:R-:W-:-:S04]  /*1140*/  SHF.R.U32.HI R6, RZ, R3, R6 ;  /* 0x00000003ff067219 */ /* 0x000fc80000011606 */
[----:B------:R-:W-:-:S03]  /*1150*/  SEL R6, R5, R6, !P0 ;  /* 0x0000000605067207 */ /* 0x000fc60004000000 */
[----:B------:R-:W-:Y:S01]  /*1160*/  @!P1 IMAD.HI.U32 R7, R16, R2, RZ ;  /* 0x0000000210079227 */ /* 0x000fe200078e00ff */
[----:B------:R-:W-:-:S04]  /*1170*/  IADD3 R2, PT, PT, -R6, RZ, RZ ;  /* 0x000000ff06027210 */ /* 0x000fc80007ffe1ff */
[----:B------:R-:W-:Y:S01]  /*1180*/  @!P1 SHF.R.U32.HI R3, RZ, R3, R7 ;  /* 0x00000003ff039219 */ /* 0x000fe20000011607 */
[----:B------:R-:W-:Y:S01]  /*1190*/  IMAD R2, R10, R2, R5 ;  /* 0x000000020a027224 */ /* 0x000fe200078e0205 */
[----:B------:R-:W-:Y:S02]  /*11a0*/  IADD3 R7, PT, PT, -R5, RZ, RZ ;  /* 0x000000ff05077210 */ /* 0x000fe40007ffe1ff */
[----:B------:R-:W-:-:S03]  /*11b0*/  @!P1 SEL R3, R16, R3, !P0 ;  /* 0x0000000310039207 */ /* 0x000fc60004000000 */
[----:B------:R-:W-:Y:S02]  /*11c0*/  IMAD R7, R4, R7, R14 ;  /* 0x0000000704077224 */ /* 0x000fe400078e020e */
[--C-:B------:R-:W-:Y:S02]  /*11d0*/  @!P1 IMAD.IADD R6, R6, 0x1, -R3.reuse ;  /* 0x0000000106069824 */ /* 0x100fe400078e0a03 */
[----:B------:R-:W-:Y:S01]  /*11e0*/  @!P1 IMAD R3, R2, R12, R3 ;  /* 0x0000000c02039224 */ /* 0x000fe200078e0203 */
[----:B------:R-:W-:Y:S01]  /*11f0*/  IADD3 R2, PT, PT, -R16, RZ, RZ ;  /* 0x000000ff10027210 */ /* 0x000fe20007ffe1ff */
[----:B------:R-:W-:Y:S02]  /*1200*/  @!P1 IMAD R5, R6, R10, R16 ;  /* 0x0000000a06059224 */ /* 0x000fe400078e0210 */
[----:B------:R-:W-:Y:S02]  /*1210*/  @!P1 IMAD.MOV.U32 R16, RZ, RZ, R3 ;  /* 0x000000ffff109224 */ /* 0x000fe400078e0003 */
[----:B------:R-:W-:-:S02]  /*1220*/  IMAD R2, R9, R2, R15 ;  /* 0x0000000209027224 */ /* 0x000fc400078e020f */
[----:B------:R-:W-:Y:S02]  /*1230*/  IMAD R14, R5, R4, R7 ;  /* 0x00000004050e7224 */ /* 0x000fe400078e0207 */
[----:B------:R-:W-:Y:S02]  /*1240*/  IMAD R15, R16, R9, R2 ;  /* 0x00000009100f7224 */ /* 0x000fe400078e0202 */
.L_x_15:
[----:B------:R-:W1:Y:S01]  /*1250*/  LDCU UR4, c[0x0][0xb30] ;  /* 0x00016600ff0477ac */ /* 0x000e620008000800 */
[----:B------:R-:W2:Y:S08]  /*1260*/  S2UR UR37, SR_CgaCtaId ;  /* 0x00000000002579c3 */ /* 0x000eb00000008800 */
[----:B------:R-:W3:Y:S01]  /*1270*/  LDC R40, c[0x0][0xb24] ;  /* 0x0002c900ff287b82 */ /* 0x000ee20000000800 */
[----:B-1----:R-:W-:-:S09]  /*1280*/  UISETP.NE.AND UP1, UPT, UR4, 0x1, UPT ;  /* 0x000000010400788c */ /* 0x002fd2000bf25270 */
[----:B--2---:R-:W-:Y:S05]  /*1290*/  BRA.U UP1, `(.L_x_16) ;  /* 0x0000000101407547 */ /* 0x004fea000b800000 */
[----:B------:R-:W1:Y:S08]  /*12a0*/  LDC.64 R4, c[0x0][0xb10] ;  /* 0x0002c400ff047b82 */ /* 0x000e700000000a00 */
[----:B------:R-:W2:Y:S08]  /*12b0*/  LDC.64 R2, c[0x0][0xb18] ;  /* 0x0002c600ff027b82 */ /* 0x000eb00000000a00 */
[----:B------:R-:W4:Y:S08]  /*12c0*/  LDC R6, c[0x0][0xb20] ;  /* 0x0002c800ff067b82 */ /* 0x000f300000000800 */
[----:B------:R-:W3:Y:S01]  /*12d0*/  LDC R7, c[0x0][0xb0c] ;  /* 0x0002c300ff077b82 */ /* 0x000ee20000000800 */
[----:B-1----:R-:W-:-:S05]  /*12e0*/  IMAD.HI.U32 R4, R15, R4, RZ ;  /* 0x000000040f047227 */ /* 0x002fca00078e00ff */
[----:B------:R-:W-:Y:S01]  /*12f0*/  SHF.R.U32.HI R4, RZ, R5, R4 ;  /* 0x00000005ff047219 */ /* 0x000fe20000011604 */
[----:B--2---:R-:W-:Y:S01]  /*1300*/  IMAD.HI.U32 R3, R14, R3, RZ ;  /* 0x000000030e037227 */ /* 0x004fe200078e00ff */
[----:B------:R-:W-:-:S04]  /*1310*/  ISETP.NE.AND P0, PT, R2, 0x1, PT ;  /* 0x000000010200780c */ /* 0x000fc80003f05270 */
[----:B----4-:R-:W-:-:S04]  /*1320*/  SHF.R.U32.HI R3, RZ, R6, R3 ;  /* 0x00000006ff037219 */ /* 0x010fc80000011603 */
[----:B------:R-:W-:Y:S02]  /*1330*/  SEL R3, R14, R3, !P0 ;  /* 0x000000030e037207 */ /* 0x000fe40004000000 */
[----:B---3--:R-:W-:-:S04]  /*1340*/  ISETP.NE.AND P1, PT, R7, 0x1, PT ;  /* 0x000000010700780c */ /* 0x008fc80003f25270 */
[----:B------:R-:W-:-:S05]  /*1350*/  SEL R4, R15, R4, !P1 ;  /* 0x000000040f047207 */ /* 0x000fca0004800000 */
[----:B------:R-:W-:Y:S02]  /*1360*/  IMAD.IADD R5, R3, 0x1, -R4 ;  /* 0x0000000103057824 */ /* 0x000fe400078e0a04 */
[----:B------:R-:W-:Y:S02]  /*1370*/  IMAD.IADD R3, R4, 0x1, -R3 ;  /* 0x0000000104037824 */ /* 0x000fe400078e0a03 */
[----:B------:R-:W-:Y:S02]  /*1380*/  IMAD R15, R5, R7, R15 ;  /* 0x00000007050f7224 */ /* 0x000fe400078e020f */
[----:B------:R-:W-:-:S07]  /*1390*/  IMAD R14, R3, R2, R14 ;  /* 0x00000002030e7224 */ /* 0x000fce00078e020e */
.L_x_16:
[----:B------:R-:W-:Y:S01]  /*13a0*/  BAR.SYNC.DEFER_BLOCKING 0x0 ;  /* 0x0000000000007b1d */ /* 0x000fe20000010000 */
[----:B------:R-:W-:Y:S01]  /*13b0*/  UISETP.NE.AND UP1, UPT, UR8, 0x2, UPT ;  /* 0x000000020800788c */ /* 0x000fe2000bf25270 */
[----:B------:R-:W-:Y:S02]  /*13c0*/  ISETP.NE.OR P5, PT, R0, 0x2, !P5 ;  /* 0x000000020000780c */ /* 0x000fe40006fa5670 */
[----:B------:R-:W-:-:S06]  /*13d0*/  LOP3.LUT R2, R101, 0x1f, RZ, 0xc0, !PT ;  /* 0x0000001f65027812 */ /* 0x000fcc00078ec0ff */
[----:B------:R-:W-:Y:S05]  /*13e0*/  BRA.U UP1, `(.L_x_17) ;  /* 0x0000001101cc7547 */ /* 0x000fea000b800000 */
[----:B------:R-:W1:Y:S01]  /*13f0*/  LDCU UR13, c[0x0][0x38c] ;  /* 0x00007180ff0d77ac */ /* 0x000e620008000800 */
[----:B------:R-:W2:Y:S01]  /*1400*/  LDC R8, c[0x0][0x370] ;  /* 0x0000dc00ff087b82 */ /* 0x000ea20000000800 */
[----:B------:R-:W-:Y:S01]  /*1410*/  PLOP3.LUT P1, PT, PT, PT, UP2, 0x80, 0x8 ;  /* 0x000000000008781c */ /* 0x000fe20003f2f028 */
[----:B------:R-:W-:Y:S01]  /*1420*/  IMAD.MOV.U32 R17, RZ, RZ, 0x1 ;  /* 0x00000001ff117424 */ /* 0x000fe200078e00ff */
[----:B------:R-:W-:Y:S01]  /*1430*/  ISETP.EQ.OR P4, PT, R2, RZ, P5 ;  /* 0x000000ff0200720c */ /* 0x000fe20002f82670 */
[----:B------:R-:W-:Y:S01]  /*1440*/  IMAD.MOV.U32 R16, RZ, RZ, RZ ;  /* 0x000000ffff107224 */ /* 0x000fe200078e00ff */
[----:B------:R-:W-:Y:S02]  /*1450*/  PLOP3.LUT P1, PT, P1, PT, PT, 0x8, 0x80 ;  /* 0x000000000080781c */ /* 0x000fe40000f2e170 */
[----:B------:R-:W-:Y:S01]  /*1460*/  CS2R R12, SRZ ;  /* 0x00000000000c7805 */ /* 0x000fe2000001ff00 */
[----:B------:R-:W-:Y:S01]  /*1470*/  IMAD.MOV.U32 R11, RZ, RZ, 0x1 ;  /* 0x00000001ff0b7424 */ /* 0x000fe200078e00ff */
[----:B------:R-:W4:Y:S01]  /*1480*/  LDC R0, c[0x0][0x374] ;  /* 0x0000dd00ff007b82 */ /* 0x000f220000000800 */
[----:B------:R-:W2:Y:S01]  /*1490*/  LDCU.64 UR22, c[0x0][0x348] ;  /* 0x00006900ff1677ac */ /* 0x000ea20008000a00 */
[----:B------:R-:W-:Y:S01]  /*14a0*/  UMOV UR6, URZ ;  /* 0x000000ff00067c82 */ /* 0x000fe20008000000 */
[----:B-1----:R-:W-:-:S04]  /*14b0*/  UIADD3 UR5, UPT, UPT, UR13, 0x3f, URZ ;  /* 0x0000003f0d057890 */ /* 0x002fc8000fffe0ff */
[----:B------:R-:W-:-:S04]  /*14c0*/  USHF.R.S32.HI UR4, URZ, 0x1f, UR5 ;  /* 0x0000001fff047899 */ /* 0x000fc80008011405 */
[----:B------:R-:W-:-:S04]  /*14d0*/  ULEA.HI UR4, UR4, UR5, URZ, 0x6 ;  /* 0x0000000504047291 */ /* 0x000fc8000f8f30ff */
[----:B------:R-:W-:Y:S02]  /*14e0*/  USHF.R.S32.HI UR15, URZ, 0x6, UR4 ;  /* 0x00000006ff0f7899 */ /* 0x000fe40008011404 */
[----:B------:R-:W-:Y:S02]  /*14f0*/  UIADD3 UR4, UPT, UPT, UR13, -0x1, URZ ;  /* 0xffffffff0d047890 */ /* 0x000fe4000fffe0ff */
[----:B------:R-:W-:Y:S02]  /*1500*/  UISETP.LT.U32.AND UP0, UPT, UR15, 0x6, UPT ;  /* 0x000000060f00788c */ /* 0x000fe4000bf01070 */
[----:B------:R-:W-:Y:S02]  /*1510*/  UISETP.GE.U32.AND UP1, UPT, UR4, -0x7f, UPT ;  /* 0xffffff810400788c */ /* 0x000fe4000bf26070 */
[----:B------:R-:W-:Y:S02]  /*1520*/  USEL UR14, UR15, 0x6, UP0 ;  /* 0x000000060f0e7887 */ /* 0x000fe40008000000 */
[----:B------:R-:W-:-:S02]  /*1530*/  UIADD3 UR13, UPT, UPT, UR13, 0x7e, URZ ;  /* 0x0000007e0d0d7890 */ /* 0x000fc4000fffe0ff */
[----:B------:R-:W-:Y:S02]  /*1540*/  UIADD3 UR5, UPT, UPT, UR14, -0x1, URZ ;  /* 0xffffffff0e057890 */ /* 0x000fe4000fffe0ff */
[----:B------:R-:W-:-:S03]  /*1550*/  UIADD3 UR7, UPT, UPT, UR15, -UR14, URZ ;  /* 0x8000000e0f077290 */ /* 0x000fc6000fffe0ff */
[----:B------:R-:W-:-:S04]  /*1560*/  @UP1 UIADD3 UR5, UPT, UPT, UR14, URZ, URZ ;  /* 0x000000ff0e051290 */ /* 0x000fc8000fffe0ff */
[----:B--2---:R-:W-:-:S12]  /*1570*/  UIADD3 UR5, UPT, UPT, UR5, 0x1, URZ ;  /* 0x0000000105057890 */ /* 0x004fd8000fffe0ff */
.L_x_35:
[----:B------:R-:W-:Y:S01]  /*1580*/  UISETP.NE.AND UP0, UPT, UR37, URZ, UPT ;  /* 0x000000ff2500728c */ /* 0x000fe2000bf05270 */
[----:B------:R-:W1:Y:S08]  /*1590*/  S2UR UR37, SR_CgaCtaId ;  /* 0x00000000002579c3 */ /* 0x000e700000008800 */
[----:B------:R-:W-:Y:S05]  /*15a0*/  BRA.U UP0, `(.L_x_18) ;  /* 0x0000000100347547 */ /* 0x000fea000b800000 */
[----:B------:R-:W2:Y:S01]  /*15b0*/  S2R R2, SR_CgaCtaId ;  /* 0x0000000000027919 */ /* 0x000ea20000008800 */
[----:B------:R-:W-:-:S04]  /*15c0*/  MOV R3, 0x400 ;  /* 0x0000040000037802 */ /* 0x000fc80000000f00 */
[----:B--2---:R-:W-:Y:S02]  /*15d0*/  LEA R2, R2, R3, 0x18 ;  /* 0x0000000302027211 */ /* 0x004fe400078ec0ff */
[----:B------:R-:W-:-:S03]  /*15e0*/  SHF.L.U32 R3, R11, 0x1f, RZ ;  /* 0x0000001f0b037819 */ /* 0x000fc600000006ff */
[----:B------:R-:W-:-:S04]  /*15f0*/  IMAD R2, R12, 0x8, R2 ;  /* 0x000000080c027824 */ /* 0x000fc800078e0202 */
[----:B------:R-:W2:Y:S02]  /*1600*/  SYNCS.PHASECHK.TRANS64.TRYWAIT P0, [R2+URZ+0x120], R3 ;  /* 0x00012003020075a7 */ /* 0x000ea400080011ff */
[----:B--2---:R-:W-:Y:S05]  /*1610*/  @!P0 BRA `(.L_x_19) ;  /* 0x0000007800248947 */ /* 0x004fea0003800000 */
.L_x_133:
[----:B------:R-:W-:Y:S01]  /*1620*/  VIADD R12, R12, 0x1 ;  /* 0x000000010c0c7836 */ /* 0x000fe20000000000 */
[----:B------:R2:W-:Y:S04]  /*1630*/  SYNCS.ARRIVE.TRANS64.A1T0 RZ, [R2+URZ+0x110], RZ ;  /* 0x000110ff02ff79a7 */ /* 0x0005e800081000ff */
[----:B------:R-:W-:-:S04]  /*1640*/  ISETP.NE.AND P0, PT, R12, 0x2, PT ;  /* 0x000000020c00780c */ /* 0x000fc80003f05270 */
[----:B------:R-:W-:Y:S02]  /*1650*/  SEL R12, R12, RZ, P0 ;  /* 0x000000ff0c0c7207 */ /* 0x000fe40000000000 */
[----:B--2---:R-:W-:-:S04]  /*1660*/  SEL R2, RZ, 0x1, P0 ;  /* 0x00000001ff027807 */ /* 0x004fc80000000000 */
[----:B------:R-:W-:-:S07]  /*1670*/  LOP3.LUT R11, R11, R2, RZ, 0x3c, !PT ;  /* 0x000000020b0b7212 */ /* 0x000fce00078e3cff */
.L_x_18:
[----:B------:R-:W-:Y:S01]  /*1680*/  UMOV UR4, 0x400 ;  /* 0x0000040000047882 */ /* 0x000fe20000000000 */
[----:B------:R-:W-:Y:S01]  /*1690*/  SHF.L.U32 R2, R17, 0x1f, RZ ;  /* 0x0000001f11027819 */ /* 0x000fe200000006ff */
[----:B-1----:R-:W-:Y:S01]  /*16a0*/  ULEA UR4, UR37, UR4, 0x18 ;  /* 0x0000000425047291 */ /* 0x002fe2000f8ec0ff */
[----:B------:R-:W-:Y:S01]  /*16b0*/  R2UR UR35, R15 ;  /* 0x000000000f2372ca */ /* 0x000fe200000e0000 */
[----:B------:R-:W-:Y:S01]  /*16c0*/  UISETP.GE.U32.AND UP0, UPT, UR13, 0x7f, UPT ;  /* 0x0000007f0d00788c */ /* 0x000fe2000bf06070 */
[----:B------:R-:W-:Y:S01]  /*16d0*/  R2UR UR18, R14 ;  /* 0x000000000e1272ca */ /* 0x000fe200000e0000 */
[----:B------:R-:W-:Y:S01]  /*16e0*/  ULEA UR8, UR6, UR4, 0x3 ;  /* 0x0000000406087291 */ /* 0x000fe2000f8e18ff */
[----:B------:R-:W-:-:S08]  /*16f0*/  UMOV UR21, URZ ;  /* 0x000000ff00157c82 */ /* 0x000fd00008000000 */
[----:B------:R1:W2:Y:S01]  /*1700*/  SYNCS.PHASECHK.TRANS64.TRYWAIT P0, [UR8+0x30], R2 ;  /* 0x00003002ff0075a7 */ /* 0x0002a20008001108 */
[----:B------:R-:W-:Y:S02]  /*1710*/  USHF.L.U32 UR35, UR35, 0x7, URZ ;  /* 0x0000000723237899 */ /* 0x000fe400080006ff */
[----:B------:R-:W-:Y:S01]  /*1720*/  USHF.L.U32 UR18, UR18, 0x7, URZ ;  /* 0x0000000712127899 */ /* 0x000fe200080006ff */
[----:B------:R-:W-:Y:S11]  /*1730*/  BRA.U !UP0, `(.L_x_20) ;  /* 0x0000000108bc7547 */ /* 0x000ff6000b800000 */
[----:B------:R-:W-:Y:S01]  /*1740*/  UIADD3 UR10, UPT, UPT, UR18, 0x40, URZ ;  /* 0x00000040120a7890 */ /* 0x000fe2000fffe0ff */
[----:B------:R-:W-:Y:S01]  /*1750*/  UMOV UR24, URZ ;  /* 0x000000ff00187c82 */ /* 0x000fe20008000000 */
[----:B------:R-:W-:-:S10]  /*1760*/  UMOV UR25, UR6 ;  /* 0x0000000600197c82 */ /* 0x000fd40008000000 */
.L_x_25:
[----:B-1----:R-:W-:Y:S01]  /*1770*/  ULEA UR33, UR25, UR4, 0x3 ;  /* 0x0000000419217291 */ /* 0x002fe2000f8e18ff */
[----:B--2---:R-:W-:Y:S01]  /*1780*/  @!P5 MOV R3, 0x8000 ;  /* 0x000080000003d802 */ /* 0x004fe20000000f00 */
[----:B--2---:R-:W-:Y:S10]  /*1790*/  @P0 BRA `(.L_x_21) ;  /* 0x00000000000c0947 */ /* 0x004ff40003800000 */
[----:B------:R-:W-:-:S04]  /*17a0*/  SHF.L.U32 R4, R17, 0x1f, RZ ;  /* 0x0000001f11047819 */ /* 0x000fc800000006ff */
[----:B------:R-:W2:Y:S02]  /*17b0*/  SYNCS.PHASECHK.TRANS64.TRYWAIT P0, [UR33+0x30], R4 ;  /* 0x00003004ff0075a7 */ /* 0x000ea40008001121 */
[----:B--2---:R-:W-:Y:S05]  /*17c0*/  @!P0 BRA `(.L_x_22) ;  /* 0x0000007400cc8947 */ /* 0x004fea0003800000 */
.L_x_21:
[----:B------:R2:W-:Y:S01]  /*17d0*/  @!P5 SYNCS.ARRIVE.TRANS64 RZ, [UR33], R3 ;  /* 0x00000003ffffd9a7 */ /* 0x0005e20008000021 */
[----:B------:R-:W-:Y:S04]  /*17e0*/  BSSY.RECONVERGENT B0, `(.L_x_23) ;  /* 0x0000003000007945 */ /* 0x000fe80003800200 */
[----:B------:R-:W-:Y:S05]  /*17f0*/  @P4 BRA `(.L_x_24) ;  /* 0x0000000000044947 */ /* 0x000fea0003800000 */
[----:B------:R-:W-:Y:S05]  /*1800*/  BPT.TRAP 0x1 ;  /* 0x000000040000795c */ /* 0x000fea0000300000 */
.L_x_24:
[----:B------:R-:W-:Y:S05]  /*1810*/  BSYNC.RECONVERGENT B0 ;  /* 0x0000000000007941 */ /* 0x000fea0003800200 */
.L_x_23:
[----:B------:R-:W-:Y:S02]  /*1820*/  UIADD3 UR6, UPT, UPT, UR25, 0x1, URZ ;  /* 0x0000000119067890 */ /* 0x000fe4000fffe0ff */
[----:B------:R-:W-:Y:S02]  /*1830*/  UIADD3 UR30, UP1, UPT, UR22, 0x80, URZ ;  /* 0x00000080161e7890 */ /* 0x000fe4000ff3e0ff */
[----:B------:R-:W-:Y:S02]  /*1840*/  UISETP.NE.AND UP0, UPT, UR6, 0x6, UPT ;  /* 0x000000060600788c */ /* 0x000fe4000bf05270 */
[----:B------:R-:W-:Y:S02]  /*1850*/  USHF.L.U32 UR34, UR24, 0x6, URZ ;  /* 0x0000000618227899 */ /* 0x000fe400080006ff */
[----:B------:R-:W-:Y:S02]  /*1860*/  USEL UR9, URZ, 0x1, UP0 ;  /* 0x00000001ff097887 */ /* 0x000fe40008000000 */
[----:B------:R-:W-:-:S02]  /*1870*/  USEL UR6, UR6, URZ, UP0 ;  /* 0x000000ff06067287 */ /* 0x000fc40008000000 */
[----:B------:R-:W-:Y:S02]  /*1880*/  UIADD3 UR28, UP0, UPT, UR22, 0x180, URZ ;  /* 0x00000180161c7890 */ /* 0x000fe4000ff1e0ff */
[----:B------:R-:W-:Y:S01]  /*1890*/  ULEA UR8, UR6, UR4, 0x3 ;  /* 0x0000000406087291 */ /* 0x000fe2000f8e18ff */
[----:B------:R-:W-:Y:S01]  /*18a0*/  LOP3.LUT R17, R17, UR9, RZ, 0x3c, !PT ;  /* 0x0000000911117c12 */ /* 0x000fe2000f8e3cff */
[----:B------:R-:W-:Y:S02]  /*18b0*/  UIADD3.X UR31, UPT, UPT, URZ, UR23, URZ, UP1, !UPT ;  /* 0x00000017ff1f7290 */ /* 0x000fe40008ffe4ff */
[----:B------:R-:W-:Y:S01]  /*18c0*/  UIADD3.X UR29, UPT, UPT, URZ, UR23, URZ, UP0, !UPT ;  /* 0x00000017ff1d7290 */ /* 0x000fe200087fe4ff */
[----:B-1----:R-:W-:Y:S01]  /*18d0*/  SHF.L.U32 R2, R17, 0x1f, RZ ;  /* 0x0000001f11027819 */ /* 0x002fe200000006ff */
[----:B------:R-:W-:Y:S01]  /*18e0*/  UMOV UR26, 0x0 ;  /* 0x00000000001a7882 */ /* 0x000fe20000000000 */
[----:B------:R-:W-:Y:S01]  /*18f0*/  UMOV UR27, 0x10000000 ;  /* 0x10000000001b7882 */ /* 0x000fe20000000000 */
[----:B------:R-:W-:Y:S01]  /*1900*/  UMOV UR17, UR33 ;  /* 0x0000002100117c82 */ /* 0x000fe20008000000 */
[----:B------:R1:W1:Y:S01]  /*1910*/  SYNCS.PHASECHK.TRANS64.TRYWAIT P0, [UR8+0x30], R2 ;  /* 0x00003002ff0075a7 */ /* 0x0002620008001108 */
[----:B------:R-:W-:Y:S01]  /*1920*/  ULEA UR8, UR25, UR4, 0xe ;  /* 0x0000000419087291 */ /* 0x000fe2000f8e70ff */
[----:B------:R-:W-:Y:S01]  /*1930*/  UMOV UR20, UR36 ;  /* 0x0000002400147c82 */ /* 0x000fe20008000000 */
[----:B------:R-:W-:-:S02]  /*1940*/  UMOV UR19, UR34 ;  /* 0x0000002200137c82 */ /* 0x000fc40008000000 */
[----:B------:R-:W-:Y:S02]  /*1950*/  UIADD3 UR32, UPT, UPT, UR8, 0x8400, URZ ;  /* 0x0000840008207890 */ /* 0x000fe4000fffe0ff */
[----:B------:R-:W-:Y:S02]  /*1960*/  UIADD3 UR16, UPT, UPT, UR8, 0x20400, URZ ;  /* 0x0002040008107890 */ /* 0x000fe4000fffe0ff */
[----:B------:R-:W-:Y:S01]  /*1970*/  UIADD3 UR8, UPT, UPT, UR8, 0x22400, URZ ;  /* 0x0002240008087890 */ /* 0x000fe2000fffe0ff */
[----:B------:R-:W-:Y:S01]  /*1980*/  UMOV UR12, UR36 ;  /* 0x00000024000c7c82 */ /* 0x000fe20008000000 */
[----:B------:R-:W-:Y:S01]  /*1990*/  UMOV UR9, UR33 ;  /* 0x0000002100097c82 */ /* 0x000fe20008000000 */
[----:B------:R-:W-:Y:S02]  /*19a0*/  UMOV UR11, UR34 ;  /* 0x00000022000b7c82 */ /* 0x000fe40008000000 */
[----:B------:R1:W-:Y:S01]  /*19b0*/  UTMALDG.3D [UR32], [UR30], desc[UR26] ;  /* 0x00001a201e0075b4 */ /* 0x0003e20008011000 */
[----:B------:R-:W-:Y:S01]  /*19c0*/  UIADD3 UR24, UPT, UPT, UR24, 0x1, URZ ;  /* 0x0000000118187890 */ /* 0x000fe2000fffe0ff */
[----:B------:R-:W-:Y:S01]  /*19d0*/  UMOV UR21, UR5 ;  /* 0x0000000500157c82 */ /* 0x000fe20008000000 */
[----:B------:R-:W-:-:S02]  /*19e0*/  UMOV UR25, UR6 ;  /* 0x0000000600197c82 */ /* 0x000fc40008000000 */
[----:B------:R-:W-:Y:S01]  /*19f0*/  UISETP.NE.AND UP0, UPT, UR24, UR5, UPT ;  /* 0x000000051800728c */ /* 0x000fe2000bf05270 */
[----:B------:R1:W-:Y:S01]  /*1a00*/  UTMALDG.3D [UR16], [UR28], desc[UR26] ;  /* 0x00001a101c0075b4 */ /* 0x0003e20008011000 */
[----:B------:R1:W-:Y:S07]  /*1a10*/  UTMALDG.3D [UR8], [UR28], desc[UR26] ;  /* 0x00001a081c0075b4 */ /* 0x0003ee0008011000 */
[----:B------:R-:W-:Y:S05]  /*1a20*/  BRA.U UP0, `(.L_x_25) ;  /* 0xfffffffd00507547 */ /* 0x000fea000b83ffff */
.L_x_20:
[----:B-1----:R-:W-:Y:S01]  /*1a30*/  ULEA UR8, UR6, UR4, 0x3 ;  /* 0x0000000406087291 */ /* 0x002fe2000f8e18ff */
[----:B------:R-:W-:Y:S01]  /*1a40*/  SHF.L.U32 R2, R17, 0x1f, RZ ;  /* 0x0000001f11027819 */ /* 0x000fe200000006ff */
[----:B------:R-:W-:Y:S01]  /*1a50*/  @!P1 SYNCS.ARRIVE.TRANS64.A1T0 RZ, [UR4+0xa8], RZ ;  /* 0x0000a8ffffff99a7 */ /* 0x000fe20008100004 */
[----:B------:R-:W-:-:S06]  /*1a60*/  UISETP.GT.AND UP0, UPT, UR15, UR14, UPT ;  /* 0x0000000e0f00728c */ /* 0x000fcc000bf04270 */
[----:B--2---:R1:W2:Y:S03]  /*1a70*/  SYNCS.PHASECHK.TRANS64.TRYWAIT P0, [UR8+0x30], R2 ;  /* 0x00003002ff0075a7 */ /* 0x0042a60008001108 */
[----:B------:R-:W-:Y:S05]  /*1a80*/  BRA.U !UP0, `(.L_x_26) ;  /* 0x0000000108c07547 */ /* 0x000fea000b800000 */
[----:B------:R-:W-:Y:S02]  /*1a90*/  UIADD3 UR29, UPT, UPT, UR7, UR21, URZ ;  /* 0x00000015071d7290 */ /* 0x000fe4000fffe0ff */
[----:B------:R-:W-:Y:S01]  /*1aa0*/  UIADD3 UR10, UPT, UPT, UR18, 0x40, URZ ;  /* 0x00000040120a7890 */ /* 0x000fe2000fffe0ff */
[----:B------:R-:W-:-:S11]  /*1ab0*/  UMOV UR34, UR6 ;  /* 0x0000000600227c82 */ /* 0x000fd60008000000 */
.L_x_31:
[----:B-1----:R-:W-:Y:S01]  /*1ac0*/  ULEA UR25, UR34, UR4, 0x3 ;  /* 0x0000000422197291 */ /* 0x002fe2000f8e18ff */
[----:B--2---:R-:W-:Y:S01]  /*1ad0*/  @!P5 MOV R3, 0x8000 ;  /* 0x000080000003d802 */ /* 0x004fe20000000f00 */
[----:B--2---:R-:W-:Y:S10]  /*1ae0*/  @P0 BRA `(.L_x_27) ;  /* 0x00000000000c0947 */ /* 0x004ff40003800000 */
[----:B------:R-:W-:-:S04]  /*1af0*/  SHF.L.U32 R4, R17, 0x1f, RZ ;  /* 0x0000001f11047819 */ /* 0x000fc800000006ff */
[----:B------:R-:W2:Y:S02]  /*1b00*/  SYNCS.PHASECHK.TRANS64.TRYWAIT P0, [UR25+0x30], R4 ;  /* 0x00003004ff0075a7 */ /* 0x000ea40008001119 */
[----:B--2---:R-:W-:Y:S05]  /*1b10*/  @!P0 BRA `(.L_x_28) ;  /* 0x0000007400108947 */ /* 0x004fea0003800000 */
.L_x_27:
[----:B------:R2:W-:Y:S01]  /*1b20*/  @!P5 SYNCS.ARRIVE.TRANS64 RZ, [UR25], R3 ;  /* 0x00000003ffffd9a7 */ /* 0x0005e20008000019 */
[----:B------:R-:W-:Y:S04]  /*1b30*/  BSSY.RECONVERGENT B0, `(.L_x_29) ;  /* 0x0000003000007945 */ /* 0x000fe80003800200 */
[----:B------:R-:W-:Y:S05]  /*1b40*/  @P4 BRA `(.L_x_30) ;  /* 0x0000000000044947 */ /* 0x000fea0003800000 */
[----:B------:R-:W-:Y:S05]  /*1b50*/  BPT.TRAP 0x1 ;  /* 0x000000040000795c */ /* 0x000fea0000300000 */
.L_x_30:
[----:B------:R-:W-:Y:S05]  /*1b60*/  BSYNC.RECONVERGENT B0 ;  /* 0x0000000000007941 */ /* 0x000fea0003800200 */
.L_x_29:
        /* <DEDUP_REMOVED lines=24> */
[----:B------:R-:W-:Y:S01]  /*1cf0*/  UMOV UR12, UR36 ;  /* 0x00000024000c7c82 */ /* 0x000fe20008000000 */
[----:B------:R-:W-:Y:S01]  /*1d00*/  UMOV UR9, UR25 ;  /* 0x0000001900097c82 */ /* 0x000fe20008000000 */
[----:B------:R1:W-:Y:S01]  /*1d10*/  UTMALDG.3D [UR24], [UR38], desc[UR30] ;  /* 0x00001e18260075b4 */ /* 0x0003e20008011000 */
[----:B------:R-:W-:Y:S01]  /*1d20*/  UMOV UR11, UR26 ;  /* 0x0000001a000b7c82 */ /* 0x000fe20008000000 */
[----:B------:R-:W-:Y:S01]  /*1d30*/  UIADD3 UR21, UPT, UPT, UR21, 0x1, URZ ;  /* 0x0000000115157890 */ /* 0x000fe2000fffe0ff */
[----:B------:R-:W-:-:S03]  /*1d40*/  UMOV UR34, UR6 ;  /* 0x0000000600227c82 */ /* 0x000fc60008000000 */
[----:B------:R-:W-:Y:S01]  /*1d50*/  UISETP.NE.AND UP0, UPT, UR21, UR29, UPT ;  /* 0x0000001d1500728c */ /* 0x000fe2000bf05270 */
[----:B------:R1:W-:Y:S01]  /*1d60*/  UTMALDG.3D [UR16], [UR32], desc[UR30] ;  /* 0x00001e10200075b4 */ /* 0x0003e20008011000 */
[----:B------:R1:W-:Y:S07]  /*1d70*/  UTMALDG.3D [UR8], [UR32], desc[UR30] ;  /* 0x00001e08200075b4 */ /* 0x0003ee0008011000 */
[----:B------:R-:W-:Y:S05]  /*1d80*/  BRA.U UP0, `(.L_x_31) ;  /* 0xfffffffd004c7547 */ /* 0x000fea000b83ffff */
.L_x_26:
[C---:B-1----:R-:W-:Y:S01]  /*1d90*/  LEA R2, R16.reuse, UR4, 0x3 ;  /* 0x0000000410027c11 */ /* 0x042fe2000f8e18ff */
[----:B------:R-:W-:Y:S01]  /*1da0*/  NOP ;  /* 0x0000000000007918 */ /* 0x000fe20000000000 */
[----:B--2---:R-:W-:Y:S02]  /*1db0*/  SHF.L.U32 R3, R13, 0x1f, RZ ;  /* 0x0000001f0d037819 */ /* 0x004fe400000006ff */
[----:B------:R-:W-:Y:S02]  /*1dc0*/  LEA R4, R16, UR4, 0x4 ;  /* 0x0000000410047c11 */ /* 0x000fe4000f8e20ff */
[----:B------:R-:W1:Y:S02]  /*1dd0*/  SYNCS.PHASECHK.TRANS64.TRYWAIT P0, [R2+URZ+0xb0], R3 ;  /* 0x0000b003020075a7 */ /* 0x000e6400080011ff */
[----:B-1----:R-:W-:Y:S05]  /*1de0*/  @!P0 BRA `(.L_x_32) ;  /* 0x0000007000748947 */ /* 0x002fea0003800000 */
.L_x_136:
[----:B------:R-:W2:Y:S01]  /*1df0*/  LDS.128 R4, [R4+0x140] ;  /* 0x0001400004047984 */ /* 0x000ea20000000c00 */
[----:B---3--:R-:W-:Y:S01]  /*1e00*/  ISETP.GE.AND P0, PT, R40, 0x1, PT ;  /* 0x000000012800780c */ /* 0x008fe20003f06270 */
[----:B-1----:R-:W-:Y:S01]  /*1e10*/  VIADD R2, R2, 0xc0 ;  /* 0x000000c002027836 */ /* 0x002fe20000000000 */
[----:B------:R-:W-:Y:S01]  /*1e20*/  @!PT LDS RZ, [RZ] ;  /* 0x00000000fffff984 */ /* 0x000fe20000000800 */
[----:B------:R-:W-:Y:S01]  /*1e30*/  @!PT LDS RZ, [RZ] ;  /* 0x00000000fffff984 */ /* 0x000fe20000000800 */
[----:B------:R-:W-:Y:S01]  /*1e40*/  @!PT LDS RZ, [RZ] ;  /* 0x00000000fffff984 */ /* 0x000fe20000000800 */
[----:B------:R-:W-:Y:S01]  /*1e50*/  @!PT LDS RZ, [RZ] ;  /* 0x00000000fffff984 */ /* 0x000fe20000000800 */
[----:B------:R1:W-:Y:S06]  /*1e60*/  MEMBAR.ALL.CTA ;  /* 0x0000000000007992 */ /* 0x0003ec0000008000 */
[----:B-1----:R-:W1:Y:S01]  /*1e70*/  FENCE.VIEW.ASYNC.S ;  /* 0x00000000000073c6 */ /* 0x002e620000000000 */
[----:B------:R-:W-:-:S04]  /*1e80*/  PRMT R2, RZ, 0x654, R2 ;  /* 0x00000654ff027816 */ /* 0x000fc80000000002 */
[----:B-1----:R1:W-:Y:S01]  /*1e90*/  SYNCS.ARRIVE.TRANS64.RED.A1T0 RZ, [R2+URZ], RZ ;  /* 0x000000ff02ff79a7 */ /* 0x0023e200081004ff */
[----:B--2---:R-:W-:-:S13]  /*1ea0*/  LOP3.LUT P2, RZ, R6, 0x1, RZ, 0xc0, !PT ;  /* 0x0000000106ff7812 */ /* 0x004fda000784c0ff */
[----:B------:R-:W-:Y:S01]  /*1eb0*/  @P2 SHF.R.U32.HI R3, RZ, 0x10, R5 ;  /* 0x00000010ff032819 */ /* 0x000fe20000011605 */
[----:B------:R-:W-:Y:S01]  /*1ec0*/  VOTEU.ANY UP0, P2 ;  /* 0x0000000000ff7886 */ /* 0x000fe20001000100 */
[----:B------:R-:W-:Y:S02]  /*1ed0*/  @P2 MOV R10, R4 ;  /* 0x00000004000a2202 */ /* 0x000fe40000000f00 */
[----:B------:R-:W-:Y:S02]  /*1ee0*/  @P2 R2UR.BROADCAST UR8, R3 ;  /* 0x00000000030822ca */ /* 0x000fe400008e0000 */
[----:B------:R-:W-:-:S11]  /*1ef0*/  @P2 LOP3.LUT R9, R5, 0xffff, RZ, 0xc0, !PT ;  /* 0x0000ffff05092812 */ /* 0x000fd600078ec0ff */
[----:B------:R-:W-:Y:S01]  /*1f00*/  @UP0 UMOV UR36, UR8 ;  /* 0x0000000800240c82 */ /* 0x000fe20008000000 */
[----:B-1----:R-:W-:Y:S05]  /*1f10*/  @!P0 BRA `(.L_x_33) ;  /* 0x0000000000b88947 */ /* 0x002fea0003800000 */
[----:B------:R-:W4:Y:S01]  /*1f20*/  LDC.64 R4, c[0x0][0xb18] ;  /* 0x0002c600ff047b82 */ /* 0x000f220000000a00 */
[----:B------:R-:W-:-:S07]  /*1f30*/  ISETP.NE.AND P3, PT, R40, 0x1, PT ;  /* 0x000000012800780c */ /* 0x000fce0003f65270 */
[----:B------:R-:W1:Y:S08]  /*1f40*/  LDC.64 R6, c[0x0][0xb10] ;  /* 0x0002c400ff067b82 */ /* 0x000e700000000a00 */
[----:B------:R-:W2:Y:S08]  /*1f50*/  LDC R14, c[0x0][0xb20] ;  /* 0x0002c800ff0e7b82 */ /* 0x000eb00000000800 */
[----:B------:R-:W3:Y:S01]  /*1f60*/  LDC R15, c[0x0][0xb0c] ;  /* 0x0002c300ff0f7b82 */ /* 0x000ee20000000800 */
[----:B----4-:R-:W-:Y:S01]  /*1f70*/  IMAD.HI.U32 R19, R0, R5, RZ ;  /* 0x0000000500137227 */ /* 0x010fe200078e00ff */
[----:B------:R-:W-:-:S03]  /*1f80*/  ISETP.NE.AND P0, PT, R4, 0x1, PT ;  /* 0x000000010400780c */ /* 0x000fc60003f05270 */
[----:B------:R-:W-:-:S03]  /*1f90*/  IMAD.HI.U32 R5, R9, R5, RZ ;  /* 0x0000000509057227 */ /* 0x000fc600078e00ff */
[----:B------:R-:W4:Y:S01]  /*1fa0*/  LDC.64 R2, c[0x0][0xb28] ;  /* 0x0002ca00ff027b82 */ /* 0x000f220000000a00 */
[----:B-1----:R-:W-:-:S04]  /*1fb0*/  IMAD.HI.U32 R20, R8, R6, RZ ;  /* 0x0000000608147227 */ /* 0x002fc800078e00ff */
[----:B------:R-:W-:Y:S01]  /*1fc0*/  IMAD.HI.U32 R21, R10, R6, RZ ;  /* 0x000000060a157227 */ /* 0x000fe200078e00ff */
[----:B------:R-:W-:Y:S02]  /*1fd0*/  SHF.R.U32.HI R20, RZ, R7, R20 ;  /* 0x00000007ff147219 */ /* 0x000fe40000011614 */
[-C--:B--2---:R-:W-:Y:S02]  /*1fe0*/  SHF.R.U32.HI R19, RZ, R14.reuse, R19 ;  /* 0x0000000eff137219 */ /* 0x084fe40000011613 */
[----:B------:R-:W-:Y:S02]  /*1ff0*/  SHF.R.U32.HI R5, RZ, R14, R5 ;  /* 0x0000000eff057219 */ /* 0x000fe40000011605 */
[----:B------:R-:W-:Y:S02]  /*2000*/  SEL R19, R0, R19, !P0 ;  /* 0x0000001300137207 */ /* 0x000fe40004000000 */
[----:B------:R-:W-:Y:S02]  /*2010*/  SHF.R.U32.HI R21, RZ, R7, R21 ;  /* 0x00000007ff157219 */ /* 0x000fe40000011615 */
[----:B---3--:R-:W-:-:S02]  /*2020*/  ISETP.NE.AND P1, PT, R15, 0x1, PT ;  /* 0x000000010f00780c */ /* 0x008fc40003f25270 */
[----:B------:R-:W-:Y:S02]  /*2030*/  SEL R5, R9, R5, !P0 ;  /* 0x0000000509057207 */ /* 0x000fe40004000000 */
[----:B------:R-:W-:Y:S02]  /*2040*/  SEL R20, R8, R20, !P1 ;  /* 0x0000001408147207 */ /* 0x000fe40004800000 */
[----:B------:R-:W-:Y:S01]  /*2050*/  SEL R21, R10, R21, !P1 ;  /* 0x000000150a157207 */ /* 0x000fe20004800000 */
[----:B----4-:R-:W-:-:S04]  /*2060*/  IMAD.HI.U32 R18, R19, R2, RZ ;  /* 0x0000000213127227 */ /* 0x010fc800078e00ff */
        /* <DEDUP_REMOVED lines=10> */
[----:B------:R-:W-:-:S04]  /*2110*/  @!P0 IMAD.HI.U32 R7, R21, R2, RZ ;  /* 0x0000000215078227 */ /* 0x000fc800078e00ff */
[----:B------:R-:W-:Y:S01]  /*2120*/  IMAD.MOV R2, RZ, RZ, -R6 ;  /* 0x000000ffff027224 */ /* 0x000fe200078e0a06 */
[----:B------:R-:W-:Y:S02]  /*2130*/  @!P0 SHF.R.U32.HI R3, RZ, R3, R7 ;  /* 0x00000003ff038219 */ /* 0x000fe40000011607 */
[----:B------:R-:W-:Y:S01]  /*2140*/  IADD3 R7, PT, PT, -R5, RZ, RZ ;  /* 0x000000ff05077210 */ /* 0x000fe20007ffe1ff */
[----:B------:R-:W-:Y:S01]  /*2150*/  IMAD R2, R40, R2, R5 ;  /* 0x0000000228027224 */ /* 0x000fe200078e0205 */
        /* <DEDUP_REMOVED lines=10> */
.L_x_33:
[----:B------:R-:W1:Y:S02]  /*2200*/  LDCU UR8, c[0x0][0xb30] ;  /* 0x00016600ff0877ac */ /* 0x000e640008000800 */
[----:B-1----:R-:W-:-:S09]  /*2210*/  UISETP.NE.AND UP0, UPT, UR8, 0x1, UPT ;  /* 0x000000010800788c */ /* 0x002fd2000bf05270 */
[----:B------:R-:W-:Y:S05]  /*2220*/  BRA.U UP0, `(.L_x_34) ;  /* 0x0000000100407547 */ /* 0x000fea000b800000 */
[----:B------:R-:W1:Y:S08]  /*2230*/  LDC.64 R4, c[0x0][0xb10] ;  /* 0x0002c400ff047b82 */ /* 0x000e700000000a00 */
[----:B------:R-:W2:Y:S08]  /*2240*/  LDC.64 R2, c[0x0][0xb18] ;  /* 0x0002c600ff027b82 */ /* 0x000eb00000000a00 */
[----:B------:R-:W3:Y:S08]  /*2250*/  LDC R6, c[0x0][0xb20] ;  /* 0x0002c800ff067b82 */ /* 0x000ef00000000800 */
[----:B------:R-:W4:Y:S01]  /*2260*/  LDC R7, c[0x0][0xb0c] ;  /* 0x0002c300ff077b82 */ /* 0x000f220000000800 */
[----:B-1----:R-:W-:-:S05]  /*2270*/  IMAD.HI.U32 R4, R10, R4, RZ ;  /* 0x000000040a047227 */ /* 0x002fca00078e00ff */
[----:B------:R-:W-:Y:S01]  /*2280*/  SHF.R.U32.HI R4, RZ, R5, R4 ;  /* 0x00000005ff047219 */ /* 0x000fe20000011604 */
[----:B--2---:R-:W-:Y:S01]  /*2290*/  IMAD.HI.U32 R3, R9, R3, RZ ;  /* 0x0000000309037227 */ /* 0x004fe200078e00ff */
[----:B------:R-:W-:-:S04]  /*22a0*/  ISETP.NE.AND P0, PT, R2, 0x1, PT ;  /* 0x000000010200780c */ /* 0x000fc80003f05270 */
[----:B---3--:R-:W-:-:S04]  /*22b0*/  SHF.R.U32.HI R3, RZ, R6, R3 ;  /* 0x00000006ff037219 */ /* 0x008fc80000011603 */
[----:B------:R-:W-:Y:S02]  /*22c0*/  SEL R3, R9, R3, !P0 ;  /* 0x0000000309037207 */ /* 0x000fe40004000000 */
[----:B----4-:R-:W-:-:S04]  /*22d0*/  ISETP.NE.AND P1, PT, R7, 0x1, PT ;  /* 0x000000010700780c */ /* 0x010fc80003f25270 */
[----:B------:R-:W-:-:S05]  /*22e0*/  SEL R4, R10, R4, !P1 ;  /* 0x000000040a047207 */ /* 0x000fca0004800000 */
[----:B------:R-:W-:Y:S02]  /*22f0*/  IMAD.IADD R5, R3, 0x1, -R4 ;  /* 0x0000000103057824 */ /* 0x000fe400078e0a04 */
[----:B------:R-:W-:Y:S02]  /*2300*/  IMAD.IADD R3, R4, 0x1, -R3 ;  /* 0x0000000104037824 */ /* 0x000fe400078e0a03 */
[----:B------:R-:W-:Y:S02]  /*2310*/  IMAD R10, R5, R7, R10 ;  /* 0x00000007050a7224 */ /* 0x000fe400078e020a */
[----:B------:R-:W-:-:S07]  /*2320*/  IMAD R9, R3, R2, R9 ;  /* 0x0000000203097224 */ /* 0x000fce00078e0209 */
.L_x_34:
[----:B------:R-:W-:Y:S01]  /*2330*/  VIADD R16, R16, 0x1 ;  /* 0x0000000110107836 */ /* 0x000fe20000000000 */
[----:B------:R-:W-:Y:S01]  /*2340*/  PLOP3.LUT P1, PT, PT, PT, PT, 0x80, 0x8 ;  /* 0x000000000008781c */ /* 0x000fe20003f2f070 */
[----:B------:R-:W-:Y:S02]  /*2350*/  IMAD.IADD R15, R10, 0x1, R87 ;  /* 0x000000010a0f7824 */ /* 0x000fe400078e0257 */
[----:B------:R-:W-:Y:S01]  /*2360*/  IMAD.IADD R14, R9, 0x1, R86 ;  /* 0x00000001090e7824 */ /* 0x000fe200078e0256 */
[----:B------:R-:W-:-:S04]  /*2370*/  ISETP.NE.AND P0, PT, R16, 0x2, PT ;  /* 0x000000021000780c */ /* 0x000fc80003f05270 */
[----:B------:R-:W-:Y:S02]  /*2380*/  SEL R2, RZ, 0x1, P0 ;  /* 0x00000001ff027807 */ /* 0x000fe40000000000 */
[----:B------:R-:W-:Y:S02]  /*2390*/  SEL R16, R16, RZ, P0 ;  /* 0x000000ff10107207 */ /* 0x000fe40000000000 */
[----:B------:R-:W-:Y:S01]  /*23a0*/  LOP3.LUT R13, R13, R2, RZ, 0x3c, !PT ;  /* 0x000000020d0d7212 */ /* 0x000fe200078e3cff */
[----:B------:R-:W-:Y:S06]  /*23b0*/  @P2 BRA `(.L_x_35) ;  /* 0xfffffff000702947 */ /* 0x000fec000383ffff */
[----:B------:R-:W-:Y:S01]  /*23c0*/  UIADD3 UR4, UPT, UPT, UR4, 0x30, URZ ;  /* 0x0000003004047890 */ /* 0x000fe2000fffe0ff */
[----:B------:R-:W-:-:S03]  /*23d0*/  SHF.L.U32 R2, R17, 0x1f, RZ ;  /* 0x0000001f11027819 */ /* 0x000fc600000006ff */
[----:B------:R-:W-:-:S09]  /*23e0*/  ULEA UR5, UR6, UR4, 0x3 ;  /* 0x0000000406057291 */ /* 0x000fd2000f8e18ff */
[----:B------:R-:W1:Y:S02]  /*23f0*/  SYNCS.PHASECHK.TRANS64.TRYWAIT P0, [UR5], R2 ;  /* 0x00000002ff0075a7 */ /* 0x000e640008001105 */
[----:B-1----:R-:W-:Y:S05]  /*2400*/  @!P0 BRA `(.L_x_36) ;  /* 0x0000006c00008947 */ /* 0x002fea0003800000 */
.L_x_138:
[----:B------:R-:W-:-:S04]  /*2410*/  UIADD3 UR6, UPT, UPT, UR6, 0x1, URZ ;  /* 0x0000000106067890 */ /* 0x000fc8000fffe0ff */
[----:B------:R-:W-:-:S04]  /*2420*/  UISETP.NE.AND UP0, UPT, UR6, 0x6, UPT ;  /* 0x000000060600788c */ /* 0x000fc8000bf05270 */
[----:B------:R-:W-:Y:S02]  /*2430*/  USEL UR7, URZ, 0x1, UP0 ;  /* 0x00000001ff077887 */ /* 0x000fe40008000000 */
[----:B------:R-:W-:-:S04]  /*2440*/  USEL UR6, UR6, URZ, UP0 ;  /* 0x000000ff06067287 */ /* 0x000fc80008000000 */
[----:B------:R-:W-:Y:S01]  /*2450*/  ULEA UR5, UR6, UR4, 0x3 ;  /* 0x0000000406057291 */ /* 0x000fe2000f8e18ff */
[----:B-1----:R-:W-:-:S04]  /*2460*/  LOP3.LUT R2, R17, UR7, RZ, 0x3c, !PT ;  /* 0x0000000711027c12 */ /* 0x002fc8000f8e3cff */
[----:B------:R-:W-:-:S04]  /*2470*/  SHF.L.U32 R3, R2, 0x1f, RZ ;  /* 0x0000001f02037819 */ /* 0x000fc800000006ff */
[----:B------:R-:W1:Y:S02]  /*2480*/  SYNCS.PHASECHK.TRANS64.TRYWAIT P0, [UR5], R3 ;  /* 0x00000003ff0075a7 */ /* 0x000e640008001105 */
[----:B-1----:R-:W-:Y:S05]  /*2490*/  @!P0 BRA `(.L_x_37) ;  /* 0x0000006800f48947 */ /* 0x002fea0003800000 */
.L_x_140:
[----:B------:R-:W-:-:S04]  /*24a0*/  UIADD3 UR6, UPT, UPT, UR6, 0x1, URZ ;  /* 0x0000000106067890 */ /* 0x000fc8000fffe0ff */
[----:B------:R-:W-:-:S04]  /*24b0*/  UISETP.NE.AND UP0, UPT, UR6, 0x6, UPT ;  /* 0x000000060600788c */ /* 0x000fc8000bf05270 */
[----:B------:R-:W-:Y:S02]  /*24c0*/  USEL UR7, URZ, 0x1, UP0 ;  /* 0x00000001ff077887 */ /* 0x000fe40008000000 */
[----:B------:R-:W-:-:S04]  /*24d0*/  USEL UR6, UR6, URZ, UP0 ;  /* 0x000000ff06067287 */ /* 0x000fc80008000000 */
[----:B------:R-:W-:Y:S01]  /*24e0*/  ULEA UR5, UR6, UR4, 0x3 ;  /* 0x0000000406057291 */ /* 0x000fe2000f8e18ff */
[----:B------:R-:W-:-:S04]  /*24f0*/  LOP3.LUT R2, R2, UR7, RZ, 0x3c, !PT ;  /* 0x0000000702027c12 */ /* 0x000fc8000f8e3cff */
[----:B-1----:R-:W-:-:S04]  /*2500*/  SHF.L.U32 R3, R2, 0x1f, RZ ;  /* 0x0000001f02037819 */ /* 0x002fc800000006ff */
[----:B------:R-:W1:Y:S02]  /*2510*/  SYNCS.PHASECHK.TRANS64.TRYWAIT P0, [UR5], R3 ;  /* 0x00000003ff0075a7 */ /* 0x000e640008001105 */
[----:B-1----:R-:W-:Y:S05]  /*2520*/  @!P0 BRA `(.L_x_38) ;  /* 0x0000006800e88947 */ /* 0x002fea0003800000 */
.L_x_142:
        /* <DEDUP_REMOVED lines=9> */
.L_x_144:
        /* <DEDUP_REMOVED lines=9> */
.L_x_146:
[----:B------:R-:W-:-:S04]  /*2650*/  UIADD3 UR6, UPT, UPT, UR6, 0x1, URZ ;  /* 0x0000000106067890 */ /* 0x000fc8000fffe0ff */
[----:B------:R-:W-:-:S04]  /*2660*/  UISETP.NE.AND UP0, UPT, UR6, 0x6, UPT ;  /* 0x000000060600788c */ /* 0x000fc8000bf05270 */
[----:B------:R-:W-:Y:S02]  /*2670*/  USEL UR5, URZ, 0x1, UP0 ;  /* 0x00000001ff057887 */ /* 0x000fe40008000000 */
[----:B------:R-:W-:-:S04]  /*2680*/  USEL UR6, UR6, URZ, UP0 ;  /* 0x000000ff06067287 */ /* 0x000fc80008000000 */
[----:B------:R-:W-:Y:S01]  /*2690*/  ULEA UR6, UR6, UR4, 0x3 ;  /* 0x0000000406067291 */ /* 0x000fe2000f8e18ff */
[----:B------:R-:W-:-:S04]  /*26a0*/  LOP3.LUT R2, R2, UR5, RZ, 0x3c, !PT ;  /* 0x0000000502027c12 */ /* 0x000fc8000f8e3cff */
[----:B------:R-:W-:Y:S01]  /*26b0*/  SHF.L.U32 R2, R2, 0x1f, RZ ;  /* 0x0000001f02027819 */ /* 0x000fe200000006ff */
[----:B-1--4-:R-:W-:-:S07]  /*26c0*/  IMAD.U32 R0, RZ, RZ, UR6 ;  /* 0x00000006ff007e24 */ /* 0x012fce000f8e00ff */
.L_x_41:
[----:B-1----:R1:W2:Y:S02]  /*26d0*/  SYNCS.PHASECHK.TRANS64.TRYWAIT P0, [R0+URZ], R2 ;  /* 0x00000002000075a7 */ /* 0x0022a400080011ff */
[----:B--2---:R-:W-:Y:S05]  /*26e0*/  @!P0 NANOSLEEP.SYNCS 0x989680 ;  /* 0x009896800000895d */ /* 0x004fea0003900000 */
[----:B------:R-:W2:Y:S02]  /*26f0*/  @!P0 SYNCS.PHASECHK.TRANS64 P0, [R0+URZ], R2 ;  /* 0x00000002000085a7 */ /* 0x000ea400080010ff */
[----:B--2---:R-:W-:Y:S05]  /*2700*/  @P0 EXIT ;  /* 0x000000000000094d */ /* 0x004fea0003800000 */
[----:B------:R-:W-:Y:S05]  /*2710*/  BRA `(.L_x_41) ;  /* 0xfffffffc00ec7947 */ /* 0x000fea000383ffff */
.L_x_17:
[----:B------:R-:W-:-:S04]  /*2720*/  UISETP.NE.AND UP1, UPT, UR37, URZ, UPT ;  /* 0x000000ff2500728c */ /* 0x000fc8000bf25270 */
[----:B------:R-:W-:-:S09]  /*2730*/  UISETP.NE.OR UP1, UPT, UR8, 0x1, UP1 ;  /* 0x000000010800788c */ /* 0x000fd20008f25670 */
[----:B------:R-:W-:Y:S05]  /*2740*/  BRA.U UP1, `(.L_x_42) ;  /* 0x0000000501487547 */ /* 0x000fea000b800000 */
[----:B------:R-:W-:Y:S01]  /*2750*/  ISETP.NE.AND P2, PT, R2, RZ, PT ;  /* 0x000000ff0200720c */ /* 0x000fe20003f45270 */
[----:B------:R-:W-:Y:S01]  /*2760*/  IMAD.MOV.U32 R12, RZ, RZ, 0x1 ;  /* 0x00000001ff0c7424 */ /* 0x000fe200078e00ff */
[----:B------:R-:W-:Y:S02]  /*2770*/  CS2R R10, SRZ ;  /* 0x00000000000a7805 */ /* 0x000fe4000001ff00 */
[----:B------:R-:W-:Y:S01]  /*2780*/  CS2R R8, SRZ ;  /* 0x0000000000087805 */ /* 0x000fe2000001ff00 */
[----:B------:R-:W-:Y:S01]  /*2790*/  UMOV UR4, 0x400 ;  /* 0x0000040000047882 */ /* 0x000fe20000000000 */
[----:B------:R-:W-:Y:S01]  /*27a0*/  UMOV UR6, URZ ;  /* 0x000000ff00067c82 */ /* 0x000fe20008000000 */
[----:B------:R-:W-:-:S12]  /*27b0*/  ULEA UR37, UR37, UR4, 0x18 ;  /* 0x0000000425257291 */ /* 0x000fd8000f8ec0ff */
.L_x_46:
[----:B------:R-:W-:Y:S02]  /*27c0*/  LEA R0, R8, UR37, 0x3 ;  /* 0x0000002508007c11 */ /* 0x000fe4000f8e18ff */
[----:B------:R-:W-:-:S03]  /*27d0*/  SHF.L.U32 R4, R9, 0x1f, RZ ;  /* 0x0000001f09047819 */ /* 0x000fc600000006ff */
[----:B------:R-:W-:Y:S01]  /*27e0*/  VIADD R5, R0, 0x120 ;  /* 0x0000012000057836 */ /* 0x000fe20000000000 */
[----:B------:R-:W1:Y:S02]  /*27f0*/  SYNCS.PHASECHK.TRANS64.TRYWAIT P0, [R0+URZ+0x110], R4 ;  /* 0x00011004000075a7 */ /* 0x000e6400080011ff */
[----:B-1----:R-:W-:Y:S05]  /*2800*/  @!P0 BRA `(.L_x_43) ;  /* 0x0000006800788947 */ /* 0x002fea0003800000 */
.L_x_147:
[----:B------:R-:W-:Y:S01]  /*2810*/  ULEA UR5, UR6, UR37, 0x3 ;  /* 0x0000002506057291 */ /* 0x000fe2000f8e18ff */
[----:B-1----:R-:W-:Y:S01]  /*2820*/  PRMT R0, RZ, 0x654, R5 ;  /* 0x00000654ff007816 */ /* 0x002fe20000000005 */
[----:B------:R-:W-:Y:S01]  /*2830*/  @!P2 IMAD.MOV.U32 R4, RZ, RZ, 0x10 ;  /* 0x00000010ff04a424 */ /* 0x000fe200078e00ff */
[----:B------:R-:W-:Y:S01]  /*2840*/  SHF.L.U32 R5, R12, 0x1f, RZ ;  /* 0x0000001f0c057819 */ /* 0x000fe200000006ff */
[----:B------:R-:W-:Y:S01]  /*2850*/  UIADD3 UR4, UPT, UPT, UR5, 0xb0, URZ ;  /* 0x000000b005047890 */ /* 0x000fe2000fffe0ff */
[----:B------:R1:W-:Y:S05]  /*2860*/  SYNCS.ARRIVE.TRANS64.RED.A1T0 RZ, [R0+URZ], RZ ;  /* 0x000000ff00ff79a7 */ /* 0x0003ea00081004ff */
[----:B------:R-:W-:Y:S01]  /*2870*/  IMAD.U32 R6, RZ, RZ, UR4 ;  /* 0x00000004ff067e24 */ /* 0x000fe2000f8e00ff */
[----:B------:R-:W2:Y:S04]  /*2880*/  SYNCS.PHASECHK.TRANS64.TRYWAIT P0, [UR5+0xc0], R5 ;  /* 0x0000c005ff0075a7 */ /* 0x000ea80008001105 */
[----:B------:R-:W-:Y:S01]  /*2890*/  PRMT R6, R2, 0x654, R6 ;  /* 0x0000065402067816 */ /* 0x000fe20000000006 */
[----:B-12---:R-:W-:Y:S06]  /*28a0*/  @!P0 BRA `(.L_x_44) ;  /* 0x0000006800648947 */ /* 0x006fec0003800000 */
.L_x_149:
[----:B------:R-:W-:Y:S01]  /*28b0*/  ULEA UR4, UR6, UR37, 0x4 ;  /* 0x0000002506047291 */ /* 0x000fe2000f8e20ff */
[----:B------:R-:W-:Y:S01]  /*28c0*/  SEL R3, R6, R3, !P2 ;  /* 0x0000000306037207 */ /* 0x000fe20005000000 */
[----:B------:R-:W-:Y:S01]  /*28d0*/  UIADD3 UR5, UPT, UPT, UR5, 0xb0, URZ ;  /* 0x000000b005057890 */ /* 0x000fe2000fffe0ff */
[----:B-1----:R-:W-:Y:S01]  /*28e0*/  LEA R0, R11, UR37, 0x3 ;  /* 0x000000250b007c11 */ /* 0x002fe2000f8e18ff */
[----:B------:R-:W-:Y:S01]  /*28f0*/  UIADD3 UR4, UPT, UPT, UR4, 0x140, URZ ;  /* 0x0000014004047890 */ /* 0x000fe2000fffe0ff */
[----:B------:R1:W-:Y:S01]  /*2900*/  @!P2 SYNCS.ARRIVE.TRANS64.RED RZ, [R3+URZ], R4 ;  /* 0x0000000403ffa9a7 */ /* 0x0003e200080004ff */
[----:B------:R-:W-:Y:S01]  /*2910*/  UIADD3 UR6, UPT, UPT, UR6, 0x1, URZ ;  /* 0x0000000106067890 */ /* 0x000fe2000fffe0ff */
[----:B------:R-:W-:-:S03]  /*2920*/  VIADD R8, R8, 0x1 ;  /* 0x0000000108087836 */ /* 0x000fc60000000000 */
[----:B------:R-:W-:Y:S02]  /*2930*/  UISETP.NE.AND UP0, UPT, UR6, 0x2, UPT ;  /* 0x000000020600788c */ /* 0x000fe4000bf05270 */
[----:B------:R-:W-:Y:S01]  /*2940*/  ISETP.NE.AND P0, PT, R8, 0x2, PT ;  /* 0x000000020800780c */ /* 0x000fe20003f05270 */
[----:B------:R-:W-:Y:S06]  /*2950*/  UGETNEXTWORKID.BROADCAST [UR4], [UR5] ;  /* 0x00000000040073ca */ /* 0x000fec0008000100 */
[----:B------:R-:W-:Y:S02]  /*2960*/  USEL UR4, URZ, 0x1, UP0 ;  /* 0x00000001ff047887 */ /* 0x000fe40008000000 */
[----:B------:R-:W-:-:S04]  /*2970*/  USEL UR6, UR6, URZ, UP0 ;  /* 0x000000ff06067287 */ /* 0x000fc80008000000 */
[----:B------:R-:W-:Y:S02]  /*2980*/  LOP3.LUT R12, R12, UR4, RZ, 0x3c, !PT ;  /* 0x000000040c0c7c12 */ /* 0x000fe4000f8e3cff */
[----:B-1----:R-:W-:-:S04]  /*2990*/  SHF.L.U32 R4, R10, 0x1f, RZ ;  /* 0x0000001f0a047819 */ /* 0x002fc800000006ff */
[----:B------:R-:W1:Y:S02]  /*29a0*/  SYNCS.PHASECHK.TRANS64.TRYWAIT P1, [R0+URZ+0xb0], R4 ;  /* 0x0000b004000075a7 */ /* 0x000e6400080211ff */
[----:B-1----:R-:W-:Y:S05]  /*29b0*/  @!P1 BRA `(.L_x_45) ;  /* 0x0000006800389947 */ /* 0x002fea0003800000 */
.L_x_150:
[C---:B-1----:R-:W-:Y:S01]  /*29c0*/  LEA R4, R11.reuse, UR37, 0x4 ;  /* 0x000000250b047c11 */ /* 0x042fe2000f8e20ff */
[----:B------:R-:W-:Y:S01]  /*29d0*/  VIADD R0, R0, 0xc0 ;  /* 0x000000c000007836 */ /* 0x000fe20000000000 */
[----:B------:R-:W-:Y:S01]  /*29e0*/  SEL R8, R8, RZ, P0 ;  /* 0x000000ff08087207 */ /* 0x000fe20000000000 */
[----:B------:R-:W-:-:S03]  /*29f0*/  VIADD R11, R11, 0x1 ;  /* 0x000000010b0b7836 */ /* 0x000fc60000000000 */
[----:B------:R-:W1:Y:S01]  /*2a00*/  LDS.128 R4, [R4+0x140] ;  /* 0x0001400004047984 */ /* 0x000e620000000c00 */
[----:B------:R-:W-:Y:S02]  /*2a10*/  PRMT R0, RZ, 0x654, R0 ;  /* 0x00000654ff007816 */ /* 0x000fe40000000000 */
[C---:B------:R-:W-:Y:S01]  /*2a20*/  ISETP.NE.AND P1, PT, R11.reuse, 0x2, PT ;  /* 0x000000020b00780c */ /* 0x040fe20003f25270 */
[----:B------:R-:W-:Y:S01]  /*2a30*/  @!PT LDS RZ, [RZ] ;  /* 0x00000000fffff984 */ /* 0x000fe20000000800 */
[----:B------:R-:W-:Y:S01]  /*2a40*/  @!PT LDS RZ, [RZ] ;  /* 0x00000000fffff984 */ /* 0x000fe20000000800 */
[----:B------:R-:W-:Y:S01]  /*2a50*/  @!PT LDS RZ, [RZ] ;  /* 0x00000000fffff984 */ /* 0x000fe20000000800 */
[----:B------:R-:W-:Y:S01]  /*2a60*/  @!PT LDS RZ, [RZ] ;  /* 0x00000000fffff984 */ /* 0x000fe20000000800 */
[----:B------:R2:W-:Y:S06]  /*2a70*/  MEMBAR.ALL.CTA ;  /* 0x0000000000007992 */ /* 0x0005ec0000008000 */
[----:B--2---:R-:W2:Y:S01]  /*2a80*/  FENCE.VIEW.ASYNC.S ;  /* 0x00000000000073c6 */ /* 0x004ea20000000000 */
[----:B------:R-:W-:Y:S01]  /*2a90*/  SEL R11, R11, RZ, P1 ;  /* 0x000000ff0b0b7207 */ /* 0x000fe20000800000 */
[----:B--2---:R2:W-:Y:S01]  /*2aa0*/  SYNCS.ARRIVE.TRANS64.RED.A1T0 RZ, [R0+URZ], RZ ;  /* 0x000000ff00ff79a7 */ /* 0x0045e200081004ff */
[----:B-1----:R-:W-:-:S02]  /*2ab0*/  LOP3.LUT P3, RZ, R6, 0x1, RZ, 0xc0, !PT ;  /* 0x0000000106ff7812 */ /* 0x002fc4000786c0ff */
[----:B------:R-:W-:-:S04]  /*2ac0*/  SEL R4, RZ, 0x1, P1 ;  /* 0x00000001ff047807 */ /* 0x000fc80000800000 */
[----:B------:R-:W-:Y:S02]  /*2ad0*/  LOP3.LUT R10, R10, R4, RZ, 0x3c, !PT ;  /* 0x000000040a0a7212 */ /* 0x000fe400078e3cff */
[----:B--2---:R-:W-:-:S04]  /*2ae0*/  SEL R0, RZ, 0x1, P0 ;  /* 0x00000001ff007807 */ /* 0x004fc80000000000 */
[----:B------:R-:W-:Y:S01]  /*2af0*/  LOP3.LUT R9, R9, R0, RZ, 0x3c, !PT ;  /* 0x0000000009097212 */ /* 0x000fe200078e3cff */
[----:B------:R-:W-:Y:S06]  /*2b00*/  @P3 BRA `(.L_x_46) ;  /* 0xfffffffc002c3947 */ /* 0x000fec000383ffff */
[----:B------:R-:W-:Y:S01]  /*2b10*/  ULEA UR5, UR6, UR37, 0x3 ;  /* 0x0000002506057291 */ /* 0x000fe2000f8e18ff */
[----:B------:R-:W-:-:S08]  /*2b20*/  SHF.L.U32 R2, R12, 0x1f, RZ ;  /* 0x0000001f0c027819 */ /* 0x000fd000000006ff */
[----:B------:R-:W1:Y:S02]  /*2b30*/  SYNCS.PHASECHK.TRANS64 P0, [UR5+0xc0], R2 ;  /* 0x0000c002ff0075a7 */ /* 0x000e640008001005 */
[----:B-1----:R-:W-:Y:S05]  /*2b40*/  @P0 BRA `(.L_x_47) ;  /* 0x0000000000080947 */ /* 0x002fea0003800000 */
[----:B------:R-:W1:Y:S02]  /*2b50*/  SYNCS.PHASECHK.TRANS64.TRYWAIT P0, [UR5+0xc0], R2 ;  /* 0x0000c002ff0075a7 */ /* 0x000e640008001105 */
[----:B-1----:R-:W-:Y:S05]  /*2b60*/  @!P0 BRA `(.L_x_48) ;  /* 0x0000006400e08947 */ /* 0x002fea0003800000 */
.L_x_47:
[----:B------:R-:W-:-:S04]  /*2b70*/  UIADD3 UR4, UPT, UPT, UR6, 0x1, URZ ;  /* 0x0000000106047890 */ /* 0x000fc8000fffe0ff */
[----:B------:R-:W-:-:S04]  /*2b80*/  UISETP.NE.AND UP0, UPT, UR4, 0x2, UPT ;  /* 0x000000020400788c */ /* 0x000fc8000bf05270 */
[----:B------:R-:W-:Y:S02]  /*2b90*/  USEL UR7, URZ, 0x1, UP0 ;  /* 0x00000001ff077887 */ /* 0x000fe40008000000 */
[----:B------:R-:W-:-:S04]  /*2ba0*/  USEL UR4, UR4, URZ, UP0 ;  /* 0x000000ff04047287 */ /* 0x000fc80008000000 */
[----:B------:R-:W-:Y:S01]  /*2bb0*/  ULEA UR4, UR4, UR37, 0x3 ;  /* 0x0000002504047291 */ /* 0x000fe2000f8e18ff */
[----:B-1----:R-:W-:-:S04]  /*2bc0*/  LOP3.LUT R2, R12, UR7, RZ, 0x3c, !PT ;  /* 0x000000070c027c12 */ /* 0x002fc8000f8e3cff */
[----:B------:R-:W-:-:S04]  /*2bd0*/  SHF.L.U32 R0, R2, 0x1f, RZ ;  /* 0x0000001f02007819 */ /* 0x000fc800000006ff */
[----:B------:R-:W1:Y:S02]  /*2be0*/  SYNCS.PHASECHK.TRANS64 P0, [UR4+0xc0], R0 ;  /* 0x0000c000ff0075a7 */ /* 0x000e640008001004 */
[----:B-1----:R-:W-:Y:S05]  /*2bf0*/  @P0 EXIT ;  /* 0x000000000000094d */ /* 0x002fea0003800000 */
[----:B------:R-:W-:Y:S02]  /*2c00*/  SHF.L.U32 R2, R2, 0x1f, RZ ;  /* 0x0000001f02027819 */ /* 0x000fe400000006ff */
[----:B------:R-:W-:-:S07]  /*2c10*/  MOV R0, UR4 ;  /* 0x0000000400007c02 */ /* 0x000fce0008000f00 */
.L_x_49:
[----:B-1----:R1:W2:Y:S02]  /*2c20*/  SYNCS.PHASECHK.TRANS64.TRYWAIT P0, [R0+URZ+0xc0], R2 ;  /* 0x0000c002000075a7 */ /* 0x0022a400080011ff */
[----:B--2---:R-:W-:Y:S05]  /*2c30*/  @!P0 NANOSLEEP.SYNCS 0x989680 ;  /* 0x009896800000895d */ /* 0x004fea0003900000 */
[----:B------:R-:W2:Y:S02]  /*2c40*/  @!P0 SYNCS.PHASECHK.TRANS64 P0, [R0+URZ+0xc0], R2 ;  /* 0x0000c002000085a7 */ /* 0x000ea400080010ff */
[----:B--2---:R-:W-:Y:S05]  /*2c50*/  @P0 EXIT ;  /* 0x000000000000094d */ /* 0x004fea0003800000 */
[----:B------:R-:W-:Y:S05]  /*2c60*/  BRA `(.L_x_49) ;  /* 0xfffffffc00ec7947 */ /* 0x000fea000383ffff */
.L_x_42:
[----:B------:R-:W-:-:S09]  /*2c70*/  UISETP.NE.AND UP1, UPT, UR8, URZ, UPT ;  /* 0x000000ff0800728c */ /* 0x000fd2000bf25270 */
[----:B------:R-:W-:Y:S05]  /*2c80*/  BRA.U UP1, `(.L_x_50) ;  /* 0x0000000d01b47547 */ /* 0x000fea000b800000 */
[----:B------:R-:W-:Y:S01]  /*2c90*/  UMOV UR4, 0x40 ;  /* 0x0000004000047882 */ /* 0x000fe20000000000 */
[----:B------:R-:W-:Y:S01]  /*2ca0*/  NOP ;  /* 0x0000000000007918 */ /* 0x000fe20000000000 */
[----:B------:R-:W-:Y:S01]  /*2cb0*/  ULEA UR4, UR37, UR4, 0x18 ;  /* 0x0000000425047291 */ /* 0x000fe2000f8ec0ff */
[----:B------:R-:W-:Y:S02]  /*2cc0*/  UMOV UR5, 0x400 ;  /* 0x0000040000057882 */ /* 0x000fe40000000000 */
[----:B------:R-:W-:-:S06]  /*2cd0*/  ULEA UR37, UR37, UR5, 0x18 ;  /* 0x0000000525257291 */ /* 0x000fcc000f8ec0ff */
[----:B------:R-:W1:Y:S02]  /*2ce0*/  LDS.U8 R0, [UR4+0x1c] ;  /* 0x00001c04ff007984 */ /* 0x000e640008000000 */
[----:B-1----:R-:W-:-:S13]  /*2cf0*/  ISETP.NE.AND P0, PT, R0, RZ, PT ;  /* 0x000000ff0000720c */ /* 0x002fda0003f05270 */
[----:B------:R-:W-:Y:S05]  /*2d00*/  @P0 BRA `(.L_x_51) ;  /* 0x0000000000580947 */ /* 0x000fea0003800000 */
[----:B------:R-:W-:-:S13]  /*2d10*/  ELECT P0, URZ, PT ;  /* 0x0000000000ff782f */ /* 0x000fda0003800000 */
[----:B------:R-:W-:Y:S05]  /*2d20*/  @!P0 BRA `(.L_x_52) ;  /* 0x0000000000608947 */ /* 0x000fea0003800000 */
[----:B------:R-:W-:Y:S01]  /*2d30*/  UMOV UR5, 0x10 ;  /* 0x0000001000057882 */ /* 0x000fe20000000000 */
[----:B------:R-:W-:Y:S01]  /*2d40*/  HFMA2 R0, -RZ, RZ, 0, 5.9604644775390625e-08 ;  /* 0x00000001ff007431 */ /* 0x000fe200000001ff */
[----:B------:R-:W-:-:S03]  /*2d50*/  MOV R2, 0xffff ;  /* 0x0000ffff00027802 */ /* 0x000fc60000000f00 */
[----:B------:R-:W-:Y:S04]  /*2d60*/  DEPBAR.LE SB1, 0x36 ;  /* 0x00009d800000791a */ /* 0x000fe80000000000 */
[----:B------:R-:W1:Y:S02]  /*2d70*/  UTCATOMSWS.FIND_AND_SET.ALIGN UP0, UR5, UR5 ;  /* 0x00000005000575e3 */ /* 0x000e640008000800 */
[----:B-1----:R-:W-:Y:S01]  /*2d80*/  MOV R3, UR5 ;  /* 0x0000000500037c02 */ /* 0x002fe20008000f00 */
[----:B------:R-:W-:Y:S06]  /*2d90*/  BRA.U UP0, `(.L_x_53) ;  /* 0x0000000100187547 */ /* 0x000fec000b800000 */
.L_x_54:
[----:B------:R-:W-:Y:S05]  /*2da0*/  NANOSLEEP 0x64 ;  /* 0x000000640000795d */ /* 0x000fea0003800000 */
[----:B------:R-:W-:-:S05]  /*2db0*/  UMOV UR5, 0x10 ;  /* 0x0000001000057882 */ /* 0x000fca0000000000 */
[----:B------:R-:W-:Y:S04]  /*2dc0*/  DEPBAR.LE SB1, 0x36 ;  /* 0x00009d800000791a */ /* 0x000fe80000000000 */
[----:B------:R-:W1:Y:S02]  /*2dd0*/  UTCATOMSWS.FIND_AND_SET.ALIGN UP0, UR5, UR5 ;  /* 0x00000005000575e3 */ /* 0x000e640008000800 */
[----:B-1----:R-:W-:Y:S01]  /*2de0*/  MOV R3, UR5 ;  /* 0x0000000500037c02 */ /* 0x002fe20008000f00 */
[----:B------:R-:W-:Y:S05]  /*2df0*/  BRA.U !UP0, `(.L_x_54) ;  /* 0xfffffffd08e87547 */ /* 0x000fea000b83ffff */
.L_x_53:
[-C--:B------:R-:W-:Y:S02]  /*2e00*/  SHF.L.U32 R2, R2, R3.reuse, RZ ;  /* 0x0000000302027219 */ /* 0x080fe400000006ff */
[----:B------:R-:W-:Y:S01]  /*2e10*/  SHF.L.U32 R0, R0, R3, RZ ;  /* 0x0000000300007219 */ /* 0x000fe200000006ff */
[----:B------:R-:W-:Y:S02]  /*2e20*/  IMAD.SHL.U32 R3, R3, 0x20, RZ ;  /* 0x0000002003037824 */ /* 0x000fe400078e00ff */
[----:B------:R1:W-:Y:S04]  /*2e30*/  ATOMS.OR RZ, [UR4+0x14], R2 ;  /* 0x00001402ffff798c */ /* 0x0003e8000b000004 */
[----:B------:R1:W-:Y:S04]  /*2e40*/  ATOMS.OR RZ, [UR4+0x18], R0 ;  /* 0x00001800ffff798c */ /* 0x0003e8000b000004 */
[----:B------:R1:W-:Y:S01]  /*2e50*/  STS [UR37+0x160], R3 ;  /* 0x00016003ff007988 */ /* 0x0003e20008000825 */
[----:B------:R-:W-:Y:S05]  /*2e60*/  BRA `(.L_x_52) ;  /* 0x0000000000107947 */ /* 0x000fea0003800000 */
.L_x_51:
[----:B------:R-:W-:Y:S02]  /*2e70*/  MOV R0, 0xffffffff ;  /* 0xffffffff00007802 */ /* 0x000fe40000000f00 */
[----:B------:R-:W-:-:S03]  /*2e80*/  MOV R2, 0x2eb0 ;  /* 0x00002eb000027802 */ /* 0x000fc60000000f00 */
[----:B------:R1:W-:Y:S04]  /*2e90*/  STS [UR37+0x160], R0 ;  /* 0x00016000ff007988 */ /* 0x0003e80008000825 */
[----:B-1-3-5:R-:W-:Y:S05]  /*2ea0*/  CALL.REL.NOINC `($__internal_1_$__cuda_sm10x_tcgen05_guardrail_trap_phase_invalid_during_alloc) ;  /* 0x0000006c00287944 */ /* 0x02afea0003c00000 */
.L_x_52:
[----:B------:R-:W-:Y:S05]  /*2eb0*/  WARPSYNC.ALL ;  /* 0x0000000000007948 */ /* 0x000fea0003800000 */
[----:B------:R-:W2:Y:S01]  /*2ec0*/  S2UR UR5, SR_CgaCtaId ;  /* 0x00000000000579c3 */ /* 0x000ea20000008800 */
[----:B------:R-:W-:Y:S01]  /*2ed0*/  UMOV UR4, 0x400 ;  /* 0x0000040000047882 */ /* 0x000fe20000000000 */
[----:B------:R-:W-:-:S06]  /*2ee0*/  NOP ;  /* 0x0000000000007918 */ /* 0x000fcc0000000000 */
[----:B------:R-:W-:Y:S06]  /*2ef0*/  BAR.ARV 0x6, 0xa0 ;  /* 0x0182800000007b1d */ /* 0x000fec0000002000 */
[----:B------:R-:W4:Y:S01]  /*2f00*/  LDCU UR7, c[0x0][0x38c] ;  /* 0x00007180ff0777ac */ /* 0x000f220008000800 */
[----:B------:R-:W-:Y:S01]  /*2f10*/  IMAD.MOV.U32 R11, RZ, RZ, 0x1 ;  /* 0x00000001ff0b7424 */ /* 0x000fe200078e00ff */
[----:B------:R-:W-:Y:S01]  /*2f20*/  CS2R R8, SRZ ;  /* 0x0000000000087805 */ /* 0x000fe2000001ff00 */
[----:B------:R-:W-:Y:S01]  /*2f30*/  IMAD.MOV.U32 R10, RZ, RZ, RZ ;  /* 0x000000ffff0a7224 */ /* 0x000fe200078e00ff */
[----:B------:R-:W3:Y:S01]  /*2f40*/  LDCU UR6, c[0x0][0x38c] ;  /* 0x00007180ff0677ac */ /* 0x000ee20008000800 */
[----:B------:R-:W-:Y:S01]  /*2f50*/  UMOV UR15, URZ ;  /* 0x000000ff000f7c82 */ /* 0x000fe20008000000 */
[----:B------:R-:W-:Y:S01]  /*2f60*/  UMOV UR14, URZ ;  /* 0x000000ff000e7c82 */ /* 0x000fe20008000000 */
[----:B--2---:R-:W-:Y:S01]  /*2f70*/  ULEA UR5, UR5, UR4, 0x18 ;  /* 0x0000000405057291 */ /* 0x004fe2000f8ec0ff */
[----:B------:R-:W-:Y:S01]  /*2f80*/  UMOV UR24, 0x0 ;  /* 0x0000000000187882 */ /* 0x000fe20000000000 */
[----:B------:R-:W-:-:S02]  /*2f90*/  UMOV UR25, 0x8210010 ;  /* 0x0821001000197882 */ /* 0x000fc40000000000 */
[----:B------:R-:W-:Y:S02]  /*2fa0*/  UIADD3 UR10, UPT, UPT, UR5, 0x8400, URZ ;  /* 0x00008400050a7890 */ /* 0x000fe4000fffe0ff */
[----:B------:R-:W-:Y:S02]  /*2fb0*/  UIADD3 UR11, UPT, UPT, UR5, 0x20400, URZ ;  /* 0x00020400050b7890 */ /* 0x000fe4000fffe0ff */
[----:B----4-:R-:W-:Y:S01]  /*2fc0*/  UIADD3 UR7, UPT, UPT, UR7, 0x3f, URZ ;  /* 0x0000003f07077890 */ /* 0x010fe2000fffe0ff */
[----:B-1----:R-:W1:Y:S01]  /*2fd0*/  LDS R0, [UR5+0x160] ;  /* 0x00016005ff007984 */ /* 0x002e620008000800 */
[----:B------:R-:W-:Y:S02]  /*2fe0*/  USHF.R.U32.HI UR10, URZ, 0x4, UR10 ;  /* 0x00000004ff0a7899 */ /* 0x000fe4000801160a */
[----:B------:R-:W-:Y:S02]  /*2ff0*/  USHF.R.S32.HI UR4, URZ, 0x1f, UR7 ;  /* 0x0000001fff047899 */ /* 0x000fe40008011407 */
[----:B------:R-:W-:-:S02]  /*3000*/  USHF.R.U32.HI UR11, URZ, 0x4, UR11 ;  /* 0x00000004ff0b7899 */ /* 0x000fc4000801160b */
[----:B------:R-:W-:Y:S02]  /*3010*/  ULEA.HI UR4, UR4, UR7, URZ, 0x6 ;  /* 0x0000000704047291 */ /* 0x000fe4000f8f30ff */
[----:B------:R-:W-:Y:S02]  /*3020*/  ULOP3.LUT UR10, UR10, 0x3fff, URZ, 0xc0, !UPT ;  /* 0x00003fff0a0a7892 */ /* 0x000fe4000f8ec0ff */
[----:B------:R-:W-:Y:S02]  /*3030*/  USHF.R.S32.HI UR4, URZ, 0x6, UR4 ;  /* 0x00000006ff047899 */ /* 0x000fe40008011404 */
[----:B------:R-:W-:Y:S02]  /*3040*/  ULOP3.LUT UR11, UR11, 0x3fff, URZ, 0xc0, !UPT ;  /* 0x00003fff0b0b7892 */ /* 0x000fe4000f8ec0ff */
[----:B------:R-:W-:Y:S01]  /*3050*/  UISETP.LT.AND UP0, UPT, UR4, 0x1, UPT ;  /* 0x000000010400788c */ /* 0x000fe2000bf01270 */
[----:B------:R-:W-:Y:S01]  /*3060*/  UMOV UR22, 0x0 ;  /* 0x0000000000167882 */ /* 0x000fe20000000000 */
[----:B------:R-:W-:-:S02]  /*3070*/  UMOV UR23, 0x8210010 ;  /* 0x0821001000177882 */ /* 0x000fc40000000000 */
[----:B------:R-:W-:Y:S02]  /*3080*/  USEL UR9, UR4, 0x1, !UP0 ;  /* 0x0000000104097887 */ /* 0x000fe4000c000000 */
[----:B------:R-:W-:Y:S02]  /*3090*/  ULOP3.LUT UR10, UR10, 0x10000, URZ, 0xfc, !UPT ;  /* 0x000100000a0a7892 */ /* 0x000fe4000f8efcff */
[----:B------:R-:W-:Y:S02]  /*30a0*/  ULOP3.LUT UR11, UR11, 0x2000000, URZ, 0xfc, !UPT ;  /* 0x020000000b0b7892 */ /* 0x000fe4000f8efcff */
[----:B------:R-:W-:Y:S02]  /*30b0*/  UIADD3 UR9, UPT, UPT, -UR9, URZ, URZ ;  /* 0x000000ff09097290 */ /* 0x000fe4000fffe1ff */
[----:B---3--:R-:W-:Y:S01]  /*30c0*/  UISETP.GE.AND UP3, UPT, UR6, 0x1, UPT ;  /* 0x000000010600788c */ /* 0x008fe2000bf66270 */
[----:B------:R-:W-:Y:S01]  /*30d0*/  UMOV UR20, 0x0 ;  /* 0x0000000000147882 */ /* 0x000fe20000000000 */
[----:B------:R-:W-:Y:S01]  /*30e0*/  UMOV UR21, 0x8210010 ;  /* 0x0821001000157882 */ /* 0x000fe20000000000 */
[----:B------:R-:W-:Y:S01]  /*30f0*/  UMOV UR18, 0x0 ;  /* 0x0000000000127882 */ /* 0x000fe20000000000 */
[----:B------:R-:W-:Y:S01]  /*3100*/  UMOV UR19, 0x8210010 ;  /* 0x0821001000137882 */ /* 0x000fe20000000000 */
[----:B-1----:R-:W-:-:S15]  /*3110*/  R2UR UR16, R0 ;  /* 0x00000000001072ca */ /* 0x002fde00000e0000 */
.L_x_61:
[----:B------:R-:W-:Y:S02]  /*3120*/  LEA R0, R10, UR5, 0x3 ;  /* 0x000000050a007c11 */ /* 0x000fe4000f8e18ff */
[----:B------:R-:W-:Y:S02]  /*3130*/  SHF.L.U32 R2, R9, 0x1f, RZ ;  /* 0x0000001f09027819 */ /* 0x000fe400000006ff */
[----:B------:R-:W-:Y:S01]  /*3140*/  PLOP3.LUT P0, PT, PT, PT, UP3, 0x80, 0x8 ;  /* 0x000000000008781c */ /* 0x000fe20003f0f038 */
[----:B------:R-:W-:Y:S01]  /*3150*/  VIADD R3, R0, 0xc0 ;  /* 0x000000c000037836 */ /* 0x000fe20000000000 */
[----:B-1----:R-:W1:Y:S02]  /*3160*/  SYNCS.PHASECHK.TRANS64.TRYWAIT P1, [R0+URZ+0xb0], R2 ;  /* 0x0000b002000075a7 */ /* 0x002e6400080211ff */
[----:B-1-3--:R-:W-:Y:S09]  /*3170*/  @!P1 BRA `(.L_x_55) ;  /* 0x0000006000749947 */ /* 0x00aff20003800000 */
.L_x_152:
[----:B------:R-:W-:Y:S01]  /*3180*/  LEA R4, R10, UR5, 0x4 ;  /* 0x000000050a047c11 */ /* 0x000fe2000f8e20ff */
[----:B------:R-:W-:Y:S01]  /*3190*/  @UP3 ULEA UR6, UR14, UR5, 0x3 ;  /* 0x000000050e063291 */ /* 0x000fe2000f8e18ff */
[----:B------:R-:W-:Y:S01]  /*31a0*/  PLOP3.LUT P2, PT, PT, PT, PT, 0x80, 0x8 ;  /* 0x000000000008781c */ /* 0x000fe20003f4f070 */
[----:B------:R-:W-:Y:S01]  /*31b0*/  ULEA UR7, UR15, UR5, 0x3 ;  /* 0x000000050f077291 */ /* 0x000fe2000f8e18ff */
[----:B------:R-:W-:Y:S01]  /*31c0*/  PRMT R3, RZ, 0x654, R3 ;  /* 0x00000654ff037816 */ /* 0x000fe20000000003 */
[----:B------:R-:W-:Y:S01]  /*31d0*/  ULEA UR8, UR15, UR16, 0x7 ;  /* 0x000000100f087291 */ /* 0x000fe2000f8e38ff */
[----:B------:R-:W2:Y:S01]  /*31e0*/  LDS.128 R4, [R4+0x140] ;  /* 0x0001400004047984 */ /* 0x000ea20000000c00 */
[----:B-1----:R-:W-:Y:S02]  /*31f0*/  @P0 SHF.L.U32 R2, R8, 0x1f, RZ ;  /* 0x0000001f08020819 */ /* 0x002fe400000006ff */
[----:B------:R-:W-:Y:S01]  /*3200*/  SHF.L.U32 R0, R11, 0x1f, RZ ;  /* 0x0000001f0b007819 */ /* 0x000fe200000006ff */
[----:B------:R-:W-:Y:S01]  /*3210*/  @!PT LDS RZ, [RZ] ;  /* 0x00000000fffff984 */ /* 0x000fe20000000800 */
[----:B------:R-:W-:Y:S01]  /*3220*/  @!PT LDS RZ, [RZ] ;  /* 0x00000000fffff984 */ /* 0x000fe20000000800 */
[----:B------:R-:W-:Y:S01]  /*3230*/  @!PT LDS RZ, [RZ] ;  /* 0x00000000fffff984 */ /* 0x000fe20000000800 */
[----:B------:R-:W-:Y:S01]  /*3240*/  @!PT LDS RZ, [RZ] ;  /* 0x00000000fffff984 */ /* 0x000fe20000000800 */
[----:B------:R1:W-:Y:S06]  /*3250*/  MEMBAR.ALL.CTA ;  /* 0x0000000000007992 */ /* 0x0003ec0000008000 */
[----:B-1----:R-:W1:Y:S02]  /*3260*/  FENCE.VIEW.ASYNC.S ;  /* 0x00000000000073c6 */ /* 0x002e640000000000 */
[----:B-1----:R1:W-:Y:S01]  /*3270*/  SYNCS.ARRIVE.TRANS64.RED.A1T0 RZ, [R3+URZ], RZ ;  /* 0x000000ff03ff79a7 */ /* 0x0023e200081004ff */
[----:B------:R1:W3:Y:S01]  /*3280*/  @P0 SYNCS.PHASECHK.TRANS64.TRYWAIT P2, [UR6], R2 ;  /* 0x00000002ff0005a7 */ /* 0x0002e20008041106 */
[----:B--2---:R-:W-:Y:S01]  /*3290*/  LOP3.LUT P1, RZ, R6, 0x1, RZ, 0xc0, !PT ;  /* 0x0000000106ff7812 */ /* 0x004fe2000782c0ff */
[----:B------:R-:W2:Y:S02]  /*32a0*/  SYNCS.PHASECHK.TRANS64.TRYWAIT P0, [UR7+0xf0], R0 ;  /* 0x0000f000ff0075a7 */ /* 0x000ea40008001107 */
[----:B-123--:R-:W-:Y:S10]  /*32b0*/  @!P0 BRA `(.L_x_56) ;  /* 0x0000006000388947 */ /* 0x00eff40003800000 */
.L_x_154:
[----:B------:R-:W-:Y:S01]  /*32c0*/  IADD3 R10, PT, PT, R10, 0x1, RZ ;  /* 0x000000010a0a7810 */ /* 0x000fe20007ffe0ff */
[----:B------:R-:W-:Y:S06]  /*32d0*/  BRA.U !UP3, `(.L_x_57) ;  /* 0x000000010bc07547 */ /* 0x000fec000b800000 */
[----:B------:R-:W-:Y:S01]  /*32e0*/  UPLOP3.LUT UP4, UPT, UPT, UPT, UPT, 0x40, 0x4 ;  /* 0x000000000004789c */ /* 0x000fe20003f8e870 */
[----:B------:R-:W-:Y:S01]  /*32f0*/  UMOV UR13, UR9 ;  /* 0x00000009000d7c82 */ /* 0x000fe20008000000 */
[----:B------:R-:W-:Y:S01]  /*3300*/  UMOV UR12, UR4 ;  /* 0x00000004000c7c82 */ /* 0x000fe20008000000 */
[----:B------:R-:W-:-:S08]  /*3310*/  UMOV UR17, UR14 ;  /* 0x0000000e00117c82 */ /* 0x000fd00008000000 */
.L_x_60:
[----:B------:R-:W-:Y:S02]  /*3320*/  UIADD3 UR13, UPT, UPT, UR13, 0x1, URZ ;  /* 0x000000010d0d7890 */ /* 0x000fe4000fffe0ff */
[----:B--2---:R-:W-:Y:S02]  /*3330*/  ULEA UR6, UR17, UR5, 0x3 ;  /* 0x0000000511067291 */ /* 0x004fe4000f8e18ff */
[----:B------:R-:W-:Y:S01]  /*3340*/  UISETP.NE.AND UP0, UPT, UR13, URZ, UPT ;  /* 0x000000ff0d00728c */ /* 0x000fe2000bf05270 */
[----:B---3--:R-:W-:Y:S10]  /*3350*/  @P2 BRA `(.L_x_58) ;  /* 0x00000000000c2947 */ /* 0x008ff40003800000 */
[----:B-1----:R-:W-:Y:S04]  /*3360*/  SHF.L.U32 R2, R8, 0x1f, RZ ;  /* 0x0000001f08027819 */ /* 0x002fe800000006ff */
[----:B------:R-:W1:Y:S02]  /*3370*/  SYNCS.PHASECHK.TRANS64.TRYWAIT P0, [UR6], R2 ;  /* 0x00000002ff0075a7 */ /* 0x000e640008001106 */
[----:B-1----:R-:W-:Y:S05]  /*3380*/  @!P0 BRA `(.L_x_59) ;  /* 0x00000060001c8947 */ /* 0x002fea0003800000 */
.L_x_58:
[----:B------:R-:W-:Y:S01]  /*3390*/  UISETP.NE.AND UP1, UPT, UR12, 0x1, UPT ;  /* 0x000000010c00788c */ /* 0x000fe2000bf25270 */
[----:B------:R-:W-:Y:S01]  /*33a0*/  PLOP3.LUT P2, PT, PT, PT, PT, 0x80, 0x8 ;  /* 0x000000000008781c */ /* 0x000fe20003f4f070 */
[----:B------:R-:W-:Y:S02]  /*33b0*/  UIADD3 UR14, UPT, UPT, UR17, 0x1, URZ ;  /* 0x00000001110e7890 */ /* 0x000fe4000fffe0ff */
[----:B------:R-:W-:Y:S02]  /*33c0*/  ULEA UR28, UR17, UR11, 0xa ;  /* 0x0000000b111c7291 */ /* 0x000fe4000f8e50ff */
[----:B------:R-:W-:Y:S01]  /*33d0*/  UISETP.NE.AND UP2, UPT, UR14, 0x6, UPT ;  /* 0x000000060e00788c */ /* 0x000fe2000bf45270 */
[----:B------:R-:W-:Y:S01]  /*33e0*/  PLOP3.LUT P0, PT, PT, PT, UP1, 0x80, 0x8 ;  /* 0x000000000008781c */ /* 0x000fe20003f0f018 */
[----:B------:R-:W-:Y:S02]  /*33f0*/  UIADD3 UR40, UPT, UPT, UR28, 0x80, URZ ;  /* 0x000000801c287890 */ /* 0x000fe4000fffe0ff */
[----:B------:R-:W-:Y:S02]  /*3400*/  USEL UR27, URZ, 0x1, UP2 ;  /* 0x00000001ff1b7887 */ /* 0x000fe40009000000 */
[----:B------:R-:W-:Y:S02]  /*3410*/  USEL UR14, UR14, URZ, UP2 ;  /* 0x000000ff0e0e7287 */ /* 0x000fe40009000000 */
[----:B------:R-:W-:Y:S02]  /*3420*/  UIADD3 UR36, UPT, UPT, UR28, 0x100, URZ ;  /* 0x000001001c247890 */ /* 0x000fe4000fffe0ff */
[----:B------:R-:W-:Y:S01]  /*3430*/  @UP1 ULEA UR26, UR14, UR5, 0x3 ;  /* 0x000000050e1a1291 */ /* 0x000fe2000f8e18ff */
[----:B------:R-:W-:Y:S01]  /*3440*/  LOP3.LUT R8, R8, UR27, RZ, 0x3c, !PT ;  /* 0x0000001b08087c12 */ /* 0x000fe2000f8e3cff */
[----:B------:R-:W-:Y:S02]  /*3450*/  UIADD3 UR32, UPT, UPT, UR28, 0x180, URZ ;  /* 0x000001801c207890 */ /* 0x000fe4000fffe0ff */
[----:B------:R-:W-:Y:S01]  /*3460*/  UIADD3 UR6, UPT, UPT, UR6, 0x30, URZ ;  /* 0x0000003006067890 */ /* 0x000fe2000fffe0ff */
[----:B-1----:R-:W-:Y:S01]  /*3470*/  @P0 SHF.L.U32 R0, R8, 0x1f, RZ ;  /* 0x0000001f08000819 */ /* 0x002fe200000006ff */
[----:B------:R-:W-:Y:S01]  /*3480*/  UIADD3 UR12, UPT, UPT, UR12, -0x1, URZ ;  /* 0xffffffff0c0c7890 */ /* 0x000fe2000fffe0ff */
[----:B------:R-:W-:Y:S02]  /*3490*/  UMOV UR29, 0x40004040 ;  /* 0x40004040001d7882 */ /* 0x000fe40000000000 */
[----:B------:R2:W3:Y:S01]  /*34a0*/  @P0 SYNCS.PHASECHK.TRANS64.TRYWAIT P2, [UR26], R0 ;  /* 0x00000000ff0005a7 */ /* 0x0004e2000804111a */
[----:B------:R-:W-:Y:S01]  /*34b0*/  ULEA UR26, UR17, UR10, 0xa ;  /* 0x0000000a111a7291 */ /* 0x000fe2000f8e50ff */
[----:B------:R-:W-:Y:S01]  /*34c0*/  UMOV UR27, 0x40004040 ;  /* 0x40004040001b7882 */ /* 0x000fe20000000000 */
[----:B------:R-:W-:Y:S02]  /*34d0*/  UMOV UR41, 0x40004040 ;  /* 0x4000404000297882 */ /* 0x000fe40000000000 */
[----:B------:R-:W-:Y:S02]  /*34e0*/  UIADD3 UR38, UPT, UPT, UR26, 0x2, URZ ;  /* 0x000000021a267890 */ /* 0x000fe4000fffe0ff */
[----:B------:R-:W-:Y:S02]  /*34f0*/  UIADD3 UR34, UPT, UPT, UR26, 0x4, URZ ;  /* 0x000000041a227890 */ /* 0x000fe4000fffe0ff */
[----:B------:R-:W-:Y:S01]  /*3500*/  UIADD3 UR30, UPT, UPT, UR26, 0x6, URZ ;  /* 0x000000061a1e7890 */ /* 0x000fe2000fffe0ff */
[----:B------:R2:W-:Y:S01]  /*3510*/  UTCHMMA gdesc[UR26], gdesc[UR28], tmem[UR8], tmem[UR24], idesc[UR25], UP4 ;  /* 0x00ff181c1a0075ea */ /* 0x0005e2000a000008 */
[----:B------:R-:W-:Y:S01]  /*3520*/  UPLOP3.LUT UP4, UPT, UPT, UPT, UPT, 0x80, 0x8 ;  /* 0x000000000008789c */ /* 0x000fe20003f8f070 */
[----:B------:R-:W-:Y:S01]  /*3530*/  UMOV UR39, 0x40004040 ;  /* 0x4000404000277882 */ /* 0x000fe20000000000 */
[----:B------:R-:W-:Y:S01]  /*3540*/  UMOV UR37, 0x40004040 ;  /* 0x4000404000257882 */ /* 0x000fe20000000000 */
[----:B------:R2:W-:Y:S01]  /*3550*/  UTCHMMA gdesc[UR38], gdesc[UR40], tmem[UR8], tmem[UR22], idesc[UR23], UPT ;  /* 0x00ff1628260075ea */ /* 0x0005e2000b800008 */
[----:B------:R-:W-:Y:S01]  /*3560*/  UMOV UR35, 0x40004040 ;  /* 0x4000404000237882 */ /* 0x000fe20000000000 */
[----:B------:R-:W-:Y:S01]  /*3570*/  UMOV UR33, 0x40004040 ;  /* 0x4000404000217882 */ /* 0x000fe20000000000 */
[----:B------:R-:W-:Y:S01]  /*3580*/  UMOV UR31, 0x40004040 ;  /* 0x40004040001f7882 */ /* 0x000fe20000000000 */
[----:B------:R2:W-:Y:S01]  /*3590*/  UTCHMMA gdesc[UR34], gdesc[UR36], tmem[UR8], tmem[UR20], idesc[UR21], UPT ;  /* 0x00ff1424220075ea */ /* 0x0005e2000b800008 */
[----:B------:R2:W-:Y:S01]  /*35a0*/  UTCHMMA gdesc[UR30], gdesc[UR32], tmem[UR8], tmem[UR18], idesc[UR19], UPT ;  /* 0x00ff12201e0075ea */ /* 0x0005e2000b800008 */
[----:B------:R2:W-:Y:S01]  /*35b0*/  UTCBAR [UR6], URZ ;  /* 0x000000ff060073e9 */ /* 0x0005e200080000ff */
[----:B------:R-:W-:Y:S01]  /*35c0*/  UMOV UR17, UR14 ;  /* 0x0000000e00117c82 */ /* 0x000fe20008000000 */
[----:B------:R-:W-:Y:S05]  /*35d0*/  BRA.U UP0, `(.L_x_60) ;  /* 0xfffffffd00507547 */ /* 0x000fea000b83ffff */
.L_x_57:
[----:B------:R-:W-:Y:S01]  /*35e0*/  UIADD3 UR15, UPT, UPT, UR15, 0x1, URZ ;  /* 0x000000010f0f7890 */ /* 0x000fe2000fffe0ff */
[C---:B------:R-:W-:Y:S01]  /*35f0*/  ISETP.NE.AND P0, PT, R10.reuse, 0x2, PT ;  /* 0x000000020a00780c */ /* 0x040fe20003f05270 */
[----:B------:R-:W-:Y:S02]  /*3600*/  UIADD3 UR7, UPT, UPT, UR7, 0xd0, URZ ;  /* 0x000000d007077890 */ /* 0x000fe4000fffe0ff */
[----:B------:R-:W-:Y:S01]  /*3610*/  UISETP.NE.AND UP0, UPT, UR15, 0x4, UPT ;  /* 0x000000040f00788c */ /* 0x000fe2000bf05270 */
[----:B-12---:R-:W-:Y:S02]  /*3620*/  SEL R0, RZ, 0x1, P0 ;  /* 0x00000001ff007807 */ /* 0x006fe40000000000 */
[----:B------:R-:W-:Y:S01]  /*3630*/  SEL R10, R10, RZ, P0 ;  /* 0x000000ff0a0a7207 */ /* 0x000fe20000000000 */
[----:B------:R-:W-:Y:S01]  /*3640*/  USEL UR6, URZ, 0x1, UP0 ;  /* 0x00000001ff067887 */ /* 0x000fe20008000000 */
[----:B------:R-:W-:Y:S01]  /*3650*/  LOP3.LUT R9, R9, R0, RZ, 0x3c, !PT ;  /* 0x0000000009097212 */ /* 0x000fe200078e3cff */
[----:B------:R-:W-:Y:S01]  /*3660*/  USEL UR15, UR15, URZ, UP0 ;  /* 0x000000ff0f0f7287 */ /* 0x000fe20008000000 */
[----:B------:R1:W-:Y:S03]  /*3670*/  UTCBAR [UR7], URZ ;  /* 0x000000ff070073e9 */ /* 0x0003e600080000ff */
[----:B------:R-:W-:Y:S01]  /*3680*/  LOP3.LUT R11, R11, UR6, RZ, 0x3c, !PT ;  /* 0x000000060b0b7c12 */ /* 0x000fe2000f8e3cff */
[----:B------:R-:W-:Y:S07]  /*3690*/  @P1 BRA `(.L_x_61) ;  /* 0xfffffff800a01947 */ /* 0x000fee000383ffff */
[----:B------:R-:W2:Y:S01]  /*36a0*/  S2UR UR4, SR_CgaCtaId ;  /* 0x00000000000479c3 */ /* 0x000ea20000008800 */
[----:B------:R-:W-:Y:S01]  /*36b0*/  ELECT P0, URZ, PT ;  /* 0x0000000000ff782f */ /* 0x000fe20003800000 */
[----:B------:R-:W-:Y:S01]  /*36c0*/  IMAD.MOV.U32 R0, RZ, RZ, 0x1 ;  /* 0x00000001ff007424 */ /* 0x000fe200078e00ff */
[----:B------:R-:W-:Y:S01]  /*36d0*/  UIADD3 UR5, UPT, UPT, UR5, 0xf0, URZ ;  /* 0x000000f005057890 */ /* 0x000fe2000fffe0ff */
[----:B------:R-:W-:Y:S01]  /*36e0*/  SHF.L.U32 R2, R11, 0x1f, RZ ;  /* 0x0000001f0b027819 */ /* 0x000fe200000006ff */
[----:B------:R-:W-:-:S03]  /*36f0*/  UMOV UR6, 0x40 ;  /* 0x0000004000067882 */ /* 0x000fc60000000000 */
[----:B------:R-:W-:Y:S01]  /*3700*/  UVIRTCOUNT.DEALLOC.SMPOOL 0x80 ;  /* 0x000000800000784c */ /* 0x000fe20000000000 */
[----:B--2---:R-:W-:Y:S02]  /*3710*/  ULEA UR4, UR4, UR6, 0x18 ;  /* 0x0000000604047291 */ /* 0x004fe4000f8ec0ff */
[----:B------:R-:W-:-:S07]  /*3720*/  ULEA UR6, UR15, UR5, 0x3 ;  /* 0x000000050f067291 */ /* 0x000fce000f8e18ff */
[----:B------:R2:W-:Y:S02]  /*3730*/  @P0 STS.U8 [UR4+0x1c], R0 ;  /* 0x00001c00ff000988 */ /* 0x0005e40008000004 */
[----:B------:R-:W4:Y:S02]  /*3740*/  SYNCS.PHASECHK.TRANS64.TRYWAIT P0, [UR6], R2 ;  /* 0x00000002ff0075a7 */ /* 0x000f240008001106 */
[----:B--2-4-:R-:W-:Y:S05]  /*3750*/  @!P0 BRA `(.L_x_62) ;  /* 0x0000005c00408947 */ /* 0x014fea0003800000 */
.L_x_157:
[----:B-1----:R-:W-:-:S04]  /*3760*/  UIADD3 UR7, UPT, UPT, UR15, 0x1, URZ ;  /* 0x000000010f077890 */ /* 0x002fc8000fffe0ff */
[----:B------:R-:W-:-:S04]  /*3770*/  UISETP.NE.AND UP0, UPT, UR7, 0x4, UPT ;  /* 0x000000040700788c */ /* 0x000fc8000bf05270 */
[----:B------:R-:W-:Y:S02]  /*3780*/  USEL UR8, URZ, 0x1, UP0 ;  /* 0x00000001ff087887 */ /* 0x000fe40008000000 */
[----:B------:R-:W-:-:S04]  /*3790*/  USEL UR7, UR7, URZ, UP0 ;  /* 0x000000ff07077287 */ /* 0x000fc80008000000 */
[----:B------:R-:W-:Y:S01]  /*37a0*/  ULEA UR6, UR7, UR5, 0x3 ;  /* 0x0000000507067291 */ /* 0x000fe2000f8e18ff */
[----:B--2---:R-:W-:-:S04]  /*37b0*/  LOP3.LUT R2, R11, UR8, RZ, 0x3c, !PT ;  /* 0x000000080b027c12 */ /* 0x004fc8000f8e3cff */
[----:B------:R-:W-:-:S04]  /*37c0*/  SHF.L.U32 R3, R2, 0x1f, RZ ;  /* 0x0000001f02037819 */ /* 0x000fc800000006ff */
[----:B------:R-:W1:Y:S02]  /*37d0*/  SYNCS.PHASECHK.TRANS64.TRYWAIT P0, [UR6], R3 ;  /* 0x00000003ff0075a7 */ /* 0x000e640008001106 */
[----:B-1----:R-:W-:Y:S05]  /*37e0*/  @!P0 BRA `(.L_x_63) ;  /* 0x0000005c00348947 */ /* 0x002fea0003800000 */
.L_x_159:
        /* <DEDUP_REMOVED lines=9> */
.L_x_161:
[----:B------:R-:W-:-:S04]  /*3880*/  UIADD3 UR7, UPT, UPT, UR7, 0x1, URZ ;  /* 0x0000000107077890 */ /* 0x000fc8000fffe0ff */
[----:B------:R-:W-:-:S04]  /*3890*/  UISETP.NE.AND UP0, UPT, UR7, 0x4, UPT ;  /* 0x000000040700788c */ /* 0x000fc8000bf05270 */
[----:B------:R-:W-:Y:S02]  /*38a0*/  USEL UR6, URZ, 0x1, UP0 ;  /* 0x00000001ff067887 */ /* 0x000fe40008000000 */
[----:B------:R-:W-:-:S04]  /*38b0*/  USEL UR7, UR7, URZ, UP0 ;  /* 0x000000ff07077287 */ /* 0x000fc80008000000 */
[----:B------:R-:W-:Y:S01]  /*38c0*/  ULEA UR7, UR7, UR5, 0x3 ;  /* 0x0000000507077291 */ /* 0x000fe2000f8e18ff */
[----:B------:R-:W-:-:S04]  /*38d0*/  LOP3.LUT R2, R2, UR6, RZ, 0x3c, !PT ;  /* 0x0000000602027c12 */ /* 0x000fc8000f8e3cff */
[----:B------:R-:W-:-:S04]  /*38e0*/  SHF.L.U32 R2, R2, 0x1f, RZ ;  /* 0x0000001f02027819 */ /* 0x000fc800000006ff */
[----:B------:R-:W2:Y:S02]  /*38f0*/  SYNCS.PHASECHK.TRANS64.TRYWAIT P0, [UR7], R2 ;  /* 0x00000002ff0075a7 */ /* 0x000ea40008001107 */
[----:B--2---:R-:W-:Y:S05]  /*3900*/  @!P0 BRA `(.L_x_65) ;  /* 0x0000005c001c8947 */ /* 0x004fea0003800000 */
.L_x_163:
[----:B------:R-:W-:Y:S01]  /*3910*/  NOP ;  /* 0x0000000000007918 */ /* 0x000fe20000000000 */
[----:B-1----:R-:W1:Y:S01]  /*3920*/  LDS R0, [UR4+0x14] ;  /* 0x00001404ff007984 */ /* 0x002e620008000800 */
[----:B------:R-:W-:Y:S01]  /*3930*/  ULOP3.LUT UR6, UR16, 0xffff, URZ, 0xc0, !UPT ;  /* 0x0000ffff10067892 */ /* 0x000fe2000f8ec0ff */
[----:B------:R-:W-:Y:S01]  /*3940*/  UMOV UR8, 0xffff ;  /* 0x0000ffff00087882 */ /* 0x000fe20000000000 */
[----:B------:R-:W-:Y:S02]  /*3950*/  UMOV UR5, 0x1 ;  /* 0x0000000100057882 */ /* 0x000fe40000000000 */
[----:B------:R-:W-:-:S04]  /*3960*/  USHF.R.U32.HI UR6, URZ, 0x5, UR6 ;  /* 0x00000005ff067899 */ /* 0x000fc80008011606 */
[----:B------:R-:W-:Y:S02]  /*3970*/  USHF.L.U32 UR8, UR8, UR6, URZ ;  /* 0x0000000608087299 */ /* 0x000fe400080006ff */
[----:B------:R-:W-:-:S04]  /*3980*/  USHF.L.U32 UR5, UR5, UR6, URZ ;  /* 0x0000000605057299 */ /* 0x000fc800080006ff */
[----:B-1----:R-:W-:-:S04]  /*3990*/  LOP3.LUT R0, R0, UR8, RZ, 0xc0, !PT ;  /* 0x0000000800007c12 */ /* 0x002fc8000f8ec0ff */
[----:B------:R-:W-:-:S13]  /*39a0*/  ISETP.NE.AND P0, PT, R0, UR8, PT ;  /* 0x0000000800007c0c */ /* 0x000fda000bf05270 */
[----:B------:R-:W-:Y:S05]  /*39b0*/  @P0 BRA `(.L_x_66) ;  /* 0x0000000000580947 */ /* 0x000fea0003800000 */
[----:B------:R-:W1:Y:S02]  /*39c0*/  LDS R0, [UR4+0x18] ;  /* 0x00001804ff007984 */ /* 0x000e640008000800 */
[----:B-1----:R-:W-:-:S04]  /*39d0*/  LOP3.LUT R0, R0, UR5, RZ, 0xc0, !PT ;  /* 0x0000000500007c12 */ /* 0x002fc8000f8ec0ff */
[----:B------:R-:W-:-:S13]  /*39e0*/  ISETP.NE.AND P0, PT, R0, UR5, PT ;  /* 0x0000000500007c0c */ /* 0x000fda000bf05270 */
[----:B------:R-:W-:Y:S05]  /*39f0*/  @P0 BRA `(.L_x_67) ;  /* 0x00000000003c0947 */ /* 0x000fea0003800000 */
[----:B------:R-:W1:Y:S01]  /*3a00*/  S2R R2, SR_LANEID ;  /* 0x0000000000027919 */ /* 0x000e620000000000 */
[----:B------:R-:W-:Y:S01]  /*3a10*/  ULOP3.LUT UR8, URZ, UR8, URZ, 0x33, !UPT ;  /* 0x00000008ff087292 */ /* 0x000fe2000f8e33ff */
[----:B------:R-:W-:Y:S02]  /*3a20*/  VOTEU.ANY UR7, UPT, PT ;  /* 0x0000000000077886 */ /* 0x000fe400038e0100 */
[----:B------:R-:W-:-:S03]  /*3a30*/  UFLO.U32 UR7, UR7 ;  /* 0x00000007000772bd */ /* 0x000fc600080e0000 */
[----:B------:R-:W-:-:S04]  /*3a40*/  IMAD.U32 R0, RZ, RZ, UR8 ;  /* 0x00000008ff007e24 */ /* 0x000fc8000f8e00ff */
[----:B------:R2:W4:Y:S02]  /*3a50*/  REDUX UR6, R0 ;  /* 0x00000000000673c4 */ /* 0x0005240000000000 */
[----:B------:R1:W-:Y:S02]  /*3a60*/  UTCATOMSWS.AND URZ, UR8 ;  /* 0x0000000800ff79e3 */ /* 0x0003e40008000000 */
[----:B-1----:R-:W-:Y:S02]  /*3a70*/  ISETP.EQ.U32.AND P0, PT, R2, UR7, PT ;  /* 0x0000000702007c0c */ /* 0x002fe4000bf02070 */
[----:B--2---:R-:W-:Y:S02]  /*3a80*/  LOP3.LUT R0, RZ, UR5, RZ, 0x33, !PT ;  /* 0x00000005ff007c12 */ /* 0x004fe4000f8e33ff */
[----:B----4-:R-:W-:Y:S02]  /*3a90*/  MOV R2, UR6 ;  /* 0x0000000600027c02 */ /* 0x010fe40008000f00 */
[----:B------:R-:W1:Y:S07]  /*3aa0*/  REDUX UR5, R0 ;  /* 0x00000000000573c4 */ /* 0x000e6e0000000000 */
[----:B------:R2:W-:Y:S01]  /*3ab0*/  @P0 ATOMS.AND RZ, [UR4+0x14], R2 ;  /* 0x00001402ffff098c */ /* 0x0005e2000a800004 */
[----:B-1----:R-:W-:-:S05]  /*3ac0*/  IMAD.U32 R0, RZ, RZ, UR5 ;  /* 0x00000005ff007e24 */ /* 0x002fca000f8e00ff */
[----:B------:R2:W-:Y:S01]  /*3ad0*/  @P0 ATOMS.AND RZ, [UR4+0x18], R0 ;  /* 0x00001800ffff098c */ /* 0x0005e2000a800004 */
[----:B------:R-:W-:Y:S05]  /*3ae0*/  BRA `(.L_x_68) ;  /* 0x0000000000147947 */ /* 0x000fea0003800000 */
.L_x_67:
[----:B------:R-:W-:Y:S02]  /*3af0*/  MOV R2, 0x3b10 ;  /* 0x00003b1000027802 */ /* 0x000fe40000000f00 */
[----:B---3-5:R-:W-:Y:S05]  /*3b00*/  CALL.REL.NOINC `($__internal_0_$__cuda_sm10x_tcgen05_guardrail_trap_col_being_dealloced_not_returned_by_alloc) ;  /* 0x0000006000047944 */ /* 0x028fea0003c00000 */
[----:B------:R-:W-:Y:S05]  /*3b10*/  BRA `(.L_x_68) ;  /* 0x0000000000087947 */ /* 0x000fea0003800000 */
.L_x_66:
[----:B------:R-:W-:Y:S02]  /*3b20*/  MOV R2, 0x3b40 ;  /* 0x00003b4000027802 */ /* 0x000fe40000000f00 */
[----:B---3-5:R-:W-:Y:S05]  /*3b30*/  CALL.REL.NOINC `($__internal_2_$__cuda_sm10x_tcgen05_guardrail_trap_unallocated_columns_being_dealloced) ;  /* 0x0000006000107944 */ /* 0x028fea0003c00000 */
.L_x_68:
[----:B------:R-:W-:Y:S01]  /*3b40*/  NOP ;  /* 0x0000000000007918 */ /* 0x000fe20000000000 */
[----:B------:R-:W-:Y:S05]  /*3b50*/  EXIT ;  /* 0x000000000000794d */ /* 0x000fea0003800000 */
.L_x_50:
[----:B------:R-:W-:-:S09]  /*3b60*/  UISETP.NE.OR UP2, UPT, UR8, 0x3, !UP2 ;  /* 0x000000030800788c */ /* 0x000fd2000d745670 */
[----:B------:R-:W-:Y:S05]  /*3b70*/  BRA.U UP2, `(.L_x_69) ;  /* 0x0000001102087547 */ /* 0x000fea000b800000 */
[----:B------:R-:W1:Y:S01]  /*3b80*/  LDC R0, c[0x0][0xb30] ;  /* 0x0002cc00ff007b82 */ /* 0x000e620000000800 */
[----:B------:R-:W2:Y:S01]  /*3b90*/  LDCU.64 UR8, c[0x0][0x888] ;  /* 0x00011100ff0877ac */ /* 0x000ea20008000a00 */
[----:B------:R-:W-:Y:S02]  /*3ba0*/  HFMA2 R27, -RZ, RZ, 0, 0 ;  /* 0x00000000ff1b7431 */ /* 0x000fe400000001ff */
[----:B------:R-:W-:Y:S01]  /*3bb0*/  IMAD.MOV.U32 R29, RZ, RZ, 0x1 ;  /* 0x00000001ff1d7424 */ /* 0x000fe200078e00ff */
[----:B------:R-:W-:Y:S01]  /*3bc0*/  MOV R25, 0x2000 ;  /* 0x0000200000197802 */ /* 0x000fe20000000f00 */
[----:B------:R-:W4:Y:S01]  /*3bd0*/  LDCU.64 UR4, c[0x0][0x890] ;  /* 0x00011200ff0477ac */ /* 0x000f220008000a00 */
[----:B------:R-:W-:Y:S01]  /*3be0*/  IMAD.MOV.U32 R28, RZ, RZ, RZ ;  /* 0x000000ffff1c7224 */ /* 0x000fe200078e00ff */
[----:B------:R-:W3:Y:S01]  /*3bf0*/  LDC R24, c[0x0][0x370] ;  /* 0x0000dc00ff187b82 */ /* 0x000ee20000000800 */
[----:B------:R-:W-:Y:S01]  /*3c00*/  UMOV UR7, 0x400 ;  /* 0x0000040000077882 */ /* 0x000fe20000000000 */
[----:B------:R-:W-:-:S02]  /*3c10*/  UPLOP3.LUT UP1, UPT, UPT, UPT, UPT, 0x40, 0x4 ;  /* 0x000000000004789c */ /* 0x000fc40003f2e870 */
[----:B------:R-:W-:-:S04]  /*3c20*/  ULEA UR7, UR37, UR7, 0x18 ;  /* 0x0000000725077291 */ /* 0x000fc8000f8ec0ff */
[----:B------:R-:W3:Y:S01]  /*3c30*/  LDC R3, c[0x0][0xb0c] ;  /* 0x0002c300ff037b82 */ /* 0x000ee20000000800 */
[----:B------:R-:W-:Y:S02]  /*3c40*/  UIADD3 UR13, UPT, UPT, UR7, 0x78, URZ ;  /* 0x00000078070d7890 */ /* 0x000fe4000fffe0ff */
[----:B--2---:R-:W-:Y:S02]  /*3c50*/  UISETP.NE.U32.AND UP2, UPT, UR8, URZ, UPT ;  /* 0x000000ff0800728c */ /* 0x004fe4000bf45070 */
[----:B------:R-:W-:Y:S02]  /*3c60*/  UIADD3 UR33, UPT, UPT, UR7, 0x60, URZ ;  /* 0x0000006007217890 */ /* 0x000fe4000fffe0ff */
[----:B----4-:R-:W-:Y:S01]  /*3c70*/  UISETP.NE.U32.AND UP3, UPT, UR4, URZ, UPT ;  /* 0x000000ff0400728c */ /* 0x010fe2000bf65070 */
[----:B------:R-:W2:Y:S01]  /*3c80*/  LDC R18, c[0x0][0xb20] ;  /* 0x0002c800ff127b82 */ /* 0x000ea20000000800 */
[----:B-1----:R-:W-:Y:S01]  /*3c90*/  ISETP.NE.AND P1, PT, R0, 0x1, PT ;  /* 0x000000010000780c */ /* 0x002fe20003f25270 */
[----:B------:R-:W-:-:S02]  /*3ca0*/  UISETP.NE.AND.EX UP2, UPT, UR9, URZ, UPT, UP2 ;  /* 0x000000ff0900728c */ /* 0x000fc4000bf45320 */
[----:B------:R-:W-:Y:S02]  /*3cb0*/  UIADD3 UR25, UPT, UPT, UR7, 0x68, URZ ;  /* 0x0000006807197890 */ /* 0x000fe4000fffe0ff */
[----:B------:R-:W-:Y:S02]  /*3cc0*/  UIADD3 UR17, UPT, UPT, UR7, 0x70, URZ ;  /* 0x0000007007117890 */ /* 0x000fe4000fffe0ff */
[----:B------:R-:W1:Y:S01]  /*3cd0*/  LDC.64 R30, c[0x0][0x348] ;  /* 0x0000d200ff1e7b82 */ /* 0x000e620000000a00 */
[----:B------:R-:W-:Y:S02]  /*3ce0*/  UPRMT UR13, UR37, 0x654, UR13 ;  /* 0x00000654250d7896 */ /* 0x000fe4000800000d */
[----:B------:R-:W-:-:S05]  /*3cf0*/  UISETP.NE.AND.EX UP3, UPT, UR5, URZ, UPT, UP3 ;  /* 0x000000ff0500728c */ /* 0x000fca000bf65330 */
[----:B------:R-:W4:Y:S08]  /*3d00*/  LDC.64 R16, c[0x0][0xb10] ;  /* 0x0002c400ff107b82 */ /* 0x000f300000000a00 */
[----:B------:R-:W1:Y:S08]  /*3d10*/  LDC.64 R6, c[0x0][0xb18] ;  /* 0x0002c600ff067b82 */ /* 0x000e700000000a00 */
[----:B------:R-:W1:Y:S08]  /*3d20*/  LDC.64 R4, c[0x0][0xb28] ;  /* 0x0002ca00ff047b82 */ /* 0x000e700000000a00 */
[----:B--23--:R-:W1:Y:S02]  /*3d30*/  LDC R19, c[0x0][0x374] ;  /* 0x0000dd00ff137b82 */ /* 0x00ce640000000800 */
.L_x_80:
[C---:B------:R-:W-:Y:S02]  /*3d40*/  LEA R0, R28.reuse, UR7, 0x3 ;  /* 0x000000071c007c11 */ /* 0x040fe4000f8e18ff */
[----:B------:R-:W-:Y:S02]  /*3d50*/  SHF.L.U32 R2, R27, 0x1f, RZ ;  /* 0x0000001f1b027819 */ /* 0x000fe400000006ff */
[----:B------:R-:W-:Y:S02]  /*3d60*/  LEA R20, R28, UR7, 0x4 ;  /* 0x000000071c147c11 */ /* 0x000fe4000f8e20ff */
[----:B--2---:R-:W2:Y:S02]  /*3d70*/  SYNCS.PHASECHK.TRANS64.TRYWAIT P0, [R0+URZ+0xb0], R2 ;  /* 0x0000b002000075a7 */ /* 0x004ea400080011ff */
[----:B--2---:R-:W-:Y:S05]  /*3d80*/  @!P0 BRA `(.L_x_70) ;  /* 0x0000005800148947 */ /* 0x004fea0003800000 */
.L_x_164:
[----:B------:R-:W-:Y:S01]  /*3d90*/  ISETP.GE.AND P0, PT, R40, 0x1, PT ;  /* 0x000000012800780c */ /* 0x000fe20003f06270 */
[----:B------:R-:W3:Y:S01]  /*3da0*/  LDS.128 R20, [R20+0x140] ;  /* 0x0001400014147984 */ /* 0x000ee20000000c00 */
[----:B--2---:R-:W-:Y:S01]  /*3db0*/  VIADD R0, R0, 0xc0 ;  /* 0x000000c000007836 */ /* 0x004fe20000000000 */
[----:B------:R-:W-:Y:S01]  /*3dc0*/  @!PT LDS RZ, [RZ] ;  /* 0x00000000fffff984 */ /* 0x000fe20000000800 */
[----:B------:R-:W-:Y:S01]  /*3dd0*/  @!PT LDS RZ, [RZ] ;  /* 0x00000000fffff984 */ /* 0x000fe20000000800 */
[----:B------:R-:W-:Y:S01]  /*3de0*/  @!PT LDS RZ, [RZ] ;  /* 0x00000000fffff984 */ /* 0x000fe20000000800 */
[----:B------:R-:W-:Y:S01]  /*3df0*/  @!PT LDS RZ, [RZ] ;  /* 0x00000000fffff984 */ /* 0x000fe20000000800 */
[----:B------:R2:W-:Y:S06]  /*3e00*/  MEMBAR.ALL.CTA ;  /* 0x0000000000007992 */ /* 0x0005ec0000008000 */
[----:B--2---:R-:W2:Y:S01]  /*3e10*/  FENCE.VIEW.ASYNC.S ;  /* 0x00000000000073c6 */ /* 0x004ea20000000000 */
[----:B------:R-:W-:Y:S04]  /*3e20*/  PRMT R0, RZ, 0x654, R0 ;  /* 0x00000654ff007816 */ /* 0x000fe80000000000 */
[----:B--2---:R2:W-:Y:S01]  /*3e30*/  SYNCS.ARRIVE.TRANS64.RED.A1T0 RZ, [R0+URZ], RZ ;  /* 0x000000ff00ff79a7 */ /* 0x0045e200081004ff */
[----:B---3--:R-:W-:Y:S11]  /*3e40*/  LOP3.LUT P3, RZ, R22, 0x1, RZ, 0xc0, !PT ;  /* 0x0000000116ff7812 */ /* 0x008ff6000786c0ff */
[----:B------:R-:W-:Y:S02]  /*3e50*/  @!UPT UIADD3 URZ, UPT, UPT, URZ, URZ, URZ ;  /* 0x000000fffffff290 */ /* 0x000fe4000fffe0ff */
[----:B------:R-:W-:Y:S02]  /*3e60*/  @P3 MOV R11, R20 ;  /* 0x00000014000b3202 */ /* 0x000fe40000000f00 */
[----:B------:R-:W-:Y:S01]  /*3e70*/  @P3 LOP3.LUT R10, R21, 0xffff, RZ, 0xc0, !PT ;  /* 0x0000ffff150a3812 */ /* 0x000fe200078ec0ff */
[----:B--2---:R-:W-:Y:S06]  /*3e80*/  @!P0 BRA `(.L_x_71) ;  /* 0x0000000000a48947 */ /* 0x004fec0003800000 */
[-C--:B-1----:R-:W-:Y:S01]  /*3e90*/  IMAD.HI.U32 R0, R19, R7.reuse, RZ ;  /* 0x0000000713007227 */ /* 0x082fe200078e00ff */
[----:B------:R-:W-:Y:S02]  /*3ea0*/  ISETP.NE.AND P0, PT, R6, 0x1, PT ;  /* 0x000000010600780c */ /* 0x000fe40003f05270 */
[----:B------:R-:W-:Y:S01]  /*3eb0*/  ISETP.NE.AND P2, PT, R40, 0x1, PT ;  /* 0x000000012800780c */ /* 0x000fe20003f45270 */
[----:B----4-:R-:W-:Y:S01]  /*3ec0*/  IMAD.HI.U32 R9, R24, R16, RZ ;  /* 0x0000001018097227 */ /* 0x010fe200078e00ff */
[----:B------:R-:W-:Y:S02]  /*3ed0*/  SHF.R.U32.HI R0, RZ, R18, R0 ;  /* 0x00000012ff007219 */ /* 0x000fe40000011600 */
[----:B------:R-:W-:Y:S01]  /*3ee0*/  ISETP.NE.AND P4, PT, R3, 0x1, PT ;  /* 0x000000010300780c */ /* 0x000fe20003f85270 */
[----:B------:R-:W-:Y:S01]  /*3ef0*/  IMAD.HI.U32 R13, R10, R7, RZ ;  /* 0x000000070a0d7227 */ /* 0x000fe200078e00ff */
[----:B------:R-:W-:Y:S02]  /*3f00*/  SHF.R.U32.HI R9, RZ, R17, R9 ;  /* 0x00000011ff097219 */ /* 0x000fe40000011609 */
[----:B------:R-:W-:Y:S01]  /*3f10*/  SEL R0, R19, R0, !P0 ;  /* 0x0000000013007207 */ /* 0x000fe20004000000 */
[----:B------:R-:W-:Y:S01]  /*3f20*/  IMAD.HI.U32 R12, R11, R16, RZ ;  /* 0x000000100b0c7227 */ /* 0x000fe200078e00ff */
[----:B------:R-:W-:Y:S03]  /*3f30*/  SEL R9, R24, R9, !P4 ;  /* 0x0000000918097207 */ /* 0x000fe60006000000 */
[-C--:B------:R-:W-:Y:S01]  /*3f40*/  IMAD.HI.U32 R8, R0, R4.reuse, RZ ;  /* 0x0000000400087227 */ /* 0x080fe200078e00ff */
[----:B------:R-:W-:Y:S03]  /*3f50*/  SHF.R.U32.HI R12, RZ, R17, R12 ;  /* 0x00000011ff0c7219 */ /* 0x000fe6000001160c */
[----:B------:R-:W-:Y:S01]  /*3f60*/  IMAD.HI.U32 R2, R9, R4, RZ ;  /* 0x0000000409027227 */ /* 0x000fe200078e00ff */
[-C--:B------:R-:W-:Y:S02]  /*3f70*/  @P2 SHF.R.U32.HI R0, RZ, R5.reuse, R8 ;  /* 0x00000005ff002219 */ /* 0x080fe40000011608 */
[----:B------:R-:W-:Y:S02]  /*3f80*/  SHF.R.U32.HI R8, RZ, R18, R13 ;  /* 0x00000012ff087219 */ /* 0x000fe4000001160d */
[----:B------:R-:W-:Y:S01]  /*3f90*/  @P2 SHF.R.U32.HI R9, RZ, R5, R2 ;  /* 0x00000005ff092219 */ /* 0x000fe20000011602 */
[----:B------:R-:W-:Y:S01]  /*3fa0*/  IMAD R0, R40, R0, RZ ;  /* 0x0000000028007224 */ /* 0x000fe200078e02ff */
[----:B------:R-:W-:Y:S02]  /*3fb0*/  SEL R8, R10, R8, !P0 ;  /* 0x000000080a087207 */ /* 0x000fe40004000000 */
[----:B------:R-:W-:Y:S01]  /*3fc0*/  SEL R2, R11, R12, !P4 ;  /* 0x0000000c0b027207 */ /* 0x000fe20006000000 */
[----:B------:R-:W-:Y:S01]  /*3fd0*/  IMAD R12, R40, R9, RZ ;  /* 0x00000009280c7224 */ /* 0x000fe200078e02ff */
[C---:B------:R-:W-:Y:S01]  /*3fe0*/  ISETP.GE.AND P0, PT, R8.reuse, R0, PT ;  /* 0x000000000800720c */ /* 0x040fe20003f06270 */
[----:B------:R-:W-:Y:S03]  /*3ff0*/  IMAD.HI.U32 R0, R8, R4, RZ ;  /* 0x0000000408007227 */ /* 0x000fe600078e00ff */
[----:B------:R-:W-:Y:S02]  /*4000*/  ISETP.GE.OR P0, PT, R2, R12, P0 ;  /* 0x0000000c0200720c */ /* 0x000fe40000706670 */
[-C--:B------:R-:W-:Y:S04]  /*4010*/  SHF.R.U32.HI R0, RZ, R5.reuse, R0 ;  /* 0x00000005ff007219 */ /* 0x080fe80000011600 */
[----:B------:R-:W-:Y:S05]  /*4020*/  SEL R13, R8, R0, !P2 ;  /* 0x00000000080d7207 */ /* 0x000fea0005000000 */
[----:B------:R-:W-:Y:S02]  /*4030*/  IMAD.MOV R12, RZ, RZ, -R13 ;  /* 0x000000ffff0c7224 */ /* 0x000fe400078e0a0d */
[----:B------:R-:W-:Y:S04]  /*4040*/  @!P0 IMAD.HI.U32 R0, R2, R4, RZ ;  /* 0x0000000402008227 */ /* 0x000fe800078e00ff */
[----:B------:R-:W-:Y:S01]  /*4050*/  IMAD R12, R40, R12, R8 ;  /* 0x0000000c280c7224 */ /* 0x000fe200078e0208 */
[----:B------:R-:W-:Y:S04]  /*4060*/  @!P0 SHF.R.U32.HI R0, RZ, R5, R0 ;  /* 0x00000005ff008219 */ /* 0x000fe80000011600 */
[----:B------:R-:W-:Y:S04]  /*4070*/  @!P0 SEL R0, R2, R0, !P2 ;  /* 0x0000000002008207 */ /* 0x000fe80005000000 */
[----:B------:R-:W-:Y:S01]  /*4080*/  @!P0 IADD3 R13, PT, PT, R13, -R0, RZ ;  /* 0x800000000d0d8210 */ /* 0x000fe20007ffe0ff */
[----:B------:R-:W-:Y:S01]  /*4090*/  @!P0 IMAD R0, R9, R12, R0 ;  /* 0x0000000c09008224 */ /* 0x000fe200078e0200 */
[----:B------:R-:W-:Y:S01]  /*40a0*/  IADD3 R9, PT, PT, -R8, RZ, RZ ;  /* 0x000000ff08097210 */ /* 0x000fe20007ffe1ff */
[--C-:B------:R-:W-:Y:S02]  /*40b0*/  IMAD.MOV R12, RZ, RZ, -R2.reuse ;  /* 0x000000ffff0c7224 */ /* 0x100fe400078e0a02 */
[----:B------:R-:W-:Y:S02]  /*40c0*/  @!P0 IMAD R8, R13, R40, R2 ;  /* 0x000000280d088224 */ /* 0x000fe400078e0202 */
[----:B------:R-:W-:Y:S02]  /*40d0*/  @!P0 IMAD.MOV.U32 R2, RZ, RZ, R0 ;  /* 0x000000ffff028224 */ /* 0x000fe400078e0000 */
[----:B------:R-:W-:Y:S02]  /*40e0*/  IMAD R11, R3, R12, R11 ;  /* 0x0000000c030b7224 */ /* 0x000fe400078e020b */
[----:B------:R-:W-:Y:S02]  /*40f0*/  IMAD R10, R6, R9, R10 ;  /* 0x00000009060a7224 */ /* 0x000fe400078e020a */
[----:B------:R-:W-:Y:S02]  /*4100*/  IMAD R11, R2, R3, R11 ;  /* 0x00000003020b7224 */ /* 0x000fe400078e020b */
[----:B------:R-:W-:Y:S02]  /*4110*/  IMAD R10, R8, R6, R10 ;  /* 0x00000006080a7224 */ /* 0x000fe400078e020a */
.L_x_71:
[----:B------:R-:W-:Y:S05]  /*4120*/  BRA.U UP1, `(.L_x_72) ;  /* 0x0000000101107547 */ /* 0x000fea000b800000 */
[----:B------:R-:W-:Y:S04]  /*4130*/  MOV R2, UR6 ;  /* 0x0000000600027c02 */ /* 0x000fe80008000f00 */
[----:B------:R-:W-:Y:S04]  /*4140*/  SHF.L.U32 R2, R2, 0x1f, RZ ;  /* 0x0000001f02027819 */ /* 0x000fe800000006ff */
[----:B------:R-:W2:Y:S02]  /*4150*/  SYNCS.PHASECHK.TRANS64.TRYWAIT P0, [UR7+0xa8], R2 ;  /* 0x0000a802ff0075a7 */ /* 0x000ea40008001107 */
[----:B--2---:R-:W-:Y:S05]  /*4160*/  @!P0 BRA `(.L_x_73) ;  /* 0x0000005400308947 */ /* 0x004fea0003800000 */
.L_x_72:
[----:B------:R-:W-:Y:S02]  /*4170*/  R2UR UR35, R15 ;  /* 0x000000000f2372ca */ /* 0x000fe400000e0000 */
[----:B------:R-:W-:Y:S02]  /*4180*/  R2UR UR34, R14 ;  /* 0x000000000e2272ca */ /* 0x000fe400000e0000 */
[----:B------:R-:W-:Y:S02]  /*4190*/  ISETP.NE.U32.AND P2, PT, RZ, UR4, PT ;  /* 0x00000004ff007c0c */ /* 0x000fe4000bf45070 */
[----:B------:R-:W-:Y:S02]  /*41a0*/  SHF.L.U32 R14, R29, 0x1f, RZ ;  /* 0x0000001f1d0e7819 */ /* 0x000fe400000006ff */
[----:B------:R-:W-:Y:S05]  /*41b0*/  ISETP.NE.AND.EX P2, PT, RZ, UR5, PT, P2 ;  /* 0x00000005ff007c0c */ /* 0x000fea000bf45320 */
[----:B------:R-:W-:Y:S02]  /*41c0*/  USHF.L.U32 UR35, UR35, 0x7, URZ ;  /* 0x0000000723237899 */ /* 0x000fe400080006ff */
[----:B------:R-:W-:Y:S01]  /*41d0*/  USHF.L.U32 UR34, UR34, 0x7, URZ ;  /* 0x0000000722227899 */ /* 0x000fe200080006ff */
[----:B------:R-:W-:Y:S11]  /*41e0*/  BRA.U !UP3, `(.L_x_74) ;  /* 0x000000010b347547 */ /* 0x000ff6000b800000 */
[----:B------:R-:W-:Y:S01]  /*41f0*/  UPLOP3.LUT UP0, UPT, UPT, UPT, UP2, 0x80, 0x8 ;  /* 0x000000000008789c */ /* 0x000fe20003f0f020 */
[----:B--2---:R-:W-:Y:S02]  /*4200*/  HFMA2 R0, -RZ, RZ, 0, 5.9604644775390625e-08 ;  /* 0x00000001ff007431 */ /* 0x004fe400000001ff */
[----:B------:R-:W-:Y:S03]  /*4210*/  IMAD.MOV.U32 R88, RZ, RZ, 0x1 ;  /* 0x00000001ff587424 */ /* 0x000fe600078e00ff */
[----:B------:R-:W-:Y:S05]  /*4220*/  PLOP3.LUT P0, PT, PT, PT, UP0, 0x80, 0x8 ;  /* 0x000000000008781c */ /* 0x000fea0003f0f008 */
[----:B------:R-:W2:Y:S01]  /*4230*/  @UP0 LDCU.64 UR10, c[0x0][0x888] ;  /* 0x00011100ff0a07ac */ /* 0x000ea20008000a00 */
[----:B------:R-:W-:Y:S07]  /*4240*/  @UP0 UIMAD UR8, UR36, UR4, URZ ;  /* 0x00000004240802a4 */ /* 0x000fee000f8e02ff */
[----:B------:R-:W-:Y:S01]  /*4250*/  @!P0 PRMT R88, R0, 0x7610, R88 ;  /* 0x0000761000588816 */ /* 0x000fe20000000058 */
[----:B--2---:R-:W-:Y:S03]  /*4260*/  @UP0 UIMAD.WIDE UR10, UR8, 0x4, UR10 ;  /* 0x00000004080a08a5 */ /* 0x004fe6000f8e020a */
[----:B------:R-:W2:Y:S03]  /*4270*/  @!UP0 LDCU UR8, c[0x0][0x880] ;  /* 0x00011000ff0887ac */ /* 0x000ea60008000800 */
[----:B------:R-:W-:Y:S01]  /*4280*/  IMAD.U32 R8, RZ, RZ, UR10 ;  /* 0x0000000aff087e24 */ /* 0x000fe2000f8e00ff */
[----:B------:R-:W-:Y:S05]  /*4290*/  MOV R9, UR11 ;  /* 0x0000000b00097c02 */ /* 0x000fea0008000f00 */
[----:B-----5:R3:W5:Y:S02]  /*42a0*/  @P0 LDG.E R49, desc[UR46][R8.64] ;  /* 0x0000002e08310981 */ /* 0x020764000c1e1900 */
[----:B--23--:R-:W-:Y:S07]  /*42b0*/  @!P0 IMAD.U32 R49, RZ, RZ, UR8 ;  /* 0x00000008ff318e24 */ /* 0x00cfee000f8e00ff */
.L_x_74:
[----:B-----5:R-:W-:Y:S01]  /*42c0*/  @!P2 FSETP.EQ.AND P0, PT, R49, RZ, PT ;  /* 0x000000ff3100a20b */ /* 0x020fe20003f02000 */
[----:B------:R-:W-:Y:S01]  /*42d0*/  @!UPT UIADD3 URZ, UPT, UPT, URZ, URZ, URZ ;  /* 0x000000fffffff290 */ /* 0x000fe2000fffe0ff */
[----:B------:R-:W-:Y:S11]  /*42e0*/  @!P2 BRA `(.L_x_75) ;  /* 0x000000000014a947 */ /* 0x000ff60003800000 */
[----:B------:R-:W-:Y:S02]  /*42f0*/  LOP3.LUT P2, RZ, R88, 0xff, RZ, 0xc0, !PT ;  /* 0x000000ff58ff7812 */ /* 0x000fe4000784c0ff */
[----:B------:R-:W-:Y:S04]  /*4300*/  PLOP3.LUT P0, PT, PT, PT, UP0, 0x80, 0x8 ;  /* 0x000000000008781c */ /* 0x000fe80003f0f008 */
[----:B------:R-:W-:Y:S07]  /*4310*/  PLOP3.LUT P0, PT, P0, PT, PT, 0x8, 0x80 ;  /* 0x000000000080781c */ /* 0x000fee000070e170 */
[----:B------:R-:W-:Y:S11]  /*4320*/  @P2 FSETP.EQ.AND P0, PT, R49, RZ, PT ;  /* 0x000000ff3100220b */ /* 0x000ff60003f02000 */
[----:B------:R-:W-:Y:S02]  /*4330*/  @!UPT UIADD3 URZ, UPT, UPT, URZ, URZ, URZ ;  /* 0x000000fffffff290 */ /* 0x000fe4000fffe0ff */
.L_x_75:
[----:B------:R-:W3:Y:S01]  /*4340*/  SYNCS.PHASECHK.TRANS64.TRYWAIT P2, [UR7+0x80], R14 ;  /* 0x0000800eff0075a7 */ /* 0x000ee20008041107 */
[----:B------:R-:W-:Y:S04]  /*4350*/  ELECT P4, URZ, PT ;  /* 0x0000000000ff782f */ /* 0x000fe80003880000 */
[----:B------:R-:W-:Y:S11]  /*4360*/  PLOP3.LUT P4, PT, P0, P4, PT, 0xf2, 0x2f ;  /* 0x00000000002f781c */ /* 0x000ff60000789e72 */
[----:B------:R-:W-:Y:S02]  /*4370*/  @!UPT UIADD3 URZ, UPT, UPT, URZ, URZ, URZ ;  /* 0x000000fffffff290 */ /* 0x000fe4000fffe0ff */
[----:B-1----:R-:W-:Y:S05]  /*4380*/  @!P4 IADD3 R8, P0, PT, R30, 0x580, RZ ;  /* 0x000005801e08c810 */ /* 0x002fea0007f1e0ff */
[----:B--2---:R-:W-:Y:S01]  /*4390*/  @!P4 IMAD.X R2, RZ, RZ, R31, P0 ;  /* 0x000000ffff02c224 */ /* 0x004fe200000e061f */
[----:B---3--:R-:W-:Y:S07]  /*43a0*/  @!P2 BRA `(.L_x_76) ;  /* 0x0000005000b8a947 */ /* 0x008fee0003800000 */
.L_x_167:
[----:B------:R-:W-:Y:S01]  /*43b0*/  @!P4 R2UR UR8, R2 ;  /* 0x000000000208c2ca */ /* 0x000fe200000e0000 */
[----:B------:R-:W-:Y:S01]  /*43c0*/  VOTEU.ALL UP1, P4 ;  /* 0x0000000000ff7886 */ /* 0x000fe20002020000 */
[----:B------:R-:W-:Y:S01]  /*43d0*/  @!P4 R2UR UR9, R8 ;  /* 0x000000000809c2ca */ /* 0x000fe200000e0000 */
[----:B-1----:R-:W-:Y:S01]  /*43e0*/  @!P4 IMAD.MOV.U32 R0, RZ, RZ, 0x2000 ;  /* 0x00002000ff00c424 */ /* 0x002fe200078e00ff */
[----:B------:R-:W-:Y:S01]  /*43f0*/  UMOV UR10, 0x0 ;  /* 0x00000000000a7882 */ /* 0x000fe20000000000 */
[----:B------:R-:W-:Y:S01]  /*4400*/  UMOV UR11, 0x10000000 ;  /* 0x10000000000b7882 */ /* 0x000fe20000000000 */
[----:B------:R-:W-:Y:S01]  /*4410*/  @!UP1 UIADD3 UR32, UPT, UPT, UR7, 0x200, URZ ;  /* 0x0000020007209890 */ /* 0x000fe2000fffe0ff */
[----:B------:R-:W-:Y:S06]  /*4420*/  VOTEU.ALL UP1, P4 ;  /* 0x0000000000ff7886 */ /* 0x000fec0002020000 */
[----:B------:R-:W-:Y:S01]  /*4430*/  IMAD.U32 R9, RZ, RZ, UR8 ;  /* 0x00000008ff097e24 */ /* 0x000fe2000f8e00ff */
[----:B------:R-:W-:Y:S01]  /*4440*/  UPRMT UR8, UR37, 0x654, UR33 ;  /* 0x0000065425087896 */ /* 0x000fe20008000021 */
[----:B------:R-:W-:Y:S03]  /*4450*/  IMAD.U32 R8, RZ, RZ, UR9 ;  /* 0x00000009ff087e24 */ /* 0x000fe6000f8e00ff */
[----:B------:R-:W-:Y:S02]  /*4460*/  @!P4 R2UR UR15, R9 ;  /* 0x00000000090fc2ca */ /* 0x000fe400000e0000 */
[----:B------:R-:W-:Y:S02]  /*4470*/  @!P4 R2UR UR14, R8 ;  /* 0x00000000080ec2ca */ /* 0x000fe400000e0000 */
[----:B------:R-:W-:Y:S05]  /*4480*/  @!P4 IADD3 R8, P0, PT, R30, 0x580, RZ ;  /* 0x000005801e08c810 */ /* 0x000fea0007f1e0ff */
[----:B------:R-:W-:Y:S06]  /*4490*/  @!P4 IMAD.X R2, RZ, RZ, R31, P0 ;  /* 0x000000ffff02c224 */ /* 0x000fec00000e061f */
[----:B------:R1:W-:Y:S01]  /*44a0*/  @!UP1 UTMALDG.3D [UR32], [UR14], desc[UR10] ;  /* 0x00000a200e0095b4 */ /* 0x0003e20008011000 */
[----:B------:R1:W-:Y:S01]  /*44b0*/  @!P4 SYNCS.ARRIVE.TRANS64.RED.A0TR RZ, [UR7+0x60], R0 ;  /* 0x00006000ffffc9a7 */ /* 0x0003e20008300407 */
[----:B------:R-:W-:Y:S01]  /*44c0*/  SYNCS.ARRIVE.TRANS64.RED.A1T0 RZ, [UR8], RZ ;  /* 0x000000ffffff79a7 */ /* 0x000fe20008100408 */
[----:B------:R-:W2:Y:S02]  /*44d0*/  SYNCS.PHASECHK.TRANS64.TRYWAIT P2, [UR7+0x88], R14 ;  /* 0x0000880eff0075a7 */ /* 0x000ea40008041107 */
[----:B-12---:R-:W-:Y:S05]  /*44e0*/  @!P2 BRA `(.L_x_77) ;  /* 0x000000500080a947 */ /* 0x006fea0003800000 */
.L_x_169:
[----:B------:R-:W-:Y:S01]  /*44f0*/  @!P4 R2UR UR8, R2 ;  /* 0x000000000208c2ca */ /* 0x000fe200000e0000 */
[----:B------:R-:W-:Y:S01]  /*4500*/  VOTEU.ALL UP1, P4 ;  /* 0x0000000000ff7886 */ /* 0x000fe20002020000 */
[----:B------:R-:W-:Y:S01]  /*4510*/  @!P4 R2UR UR9, R8 ;  /* 0x000000000809c2ca */ /* 0x000fe200000e0000 */
[----:B-1----:R-:W-:Y:S01]  /*4520*/  @!P4 IMAD.MOV.U32 R0, RZ, RZ, 0x2000 ;  /* 0x00002000ff00c424 */ /* 0x002fe200078e00ff */
[----:B------:R-:W-:Y:S01]  /*4530*/  UMOV UR10, 0x0 ;  /* 0x00000000000a7882 */ /* 0x000fe20000000000 */
[----:B------:R-:W-:Y:S01]  /*4540*/  UMOV UR11, 0x10000000 ;  /* 0x10000000000b7882 */ /* 0x000fe20000000000 */
[----:B------:R-:W-:Y:S02]  /*4550*/  @!UP1 UIADD3 UR26, UPT, UPT, UR34, 0x20, URZ ;  /* 0x00000020221a9890 */ /* 0x000fe4000fffe0ff */
[----:B------:R-:W-:Y:S01]  /*4560*/  @!UP1 UIADD3 UR24, UPT, UPT, UR7, 0x2200, URZ ;  /* 0x0000220007189890 */ /* 0x000fe2000fffe0ff */
[----:B------:R-:W-:Y:S01]  /*4570*/  VOTEU.ALL UP1, P4 ;  /* 0x0000000000ff7886 */ /* 0x000fe20002020000 */
[----:B------:R-:W-:Y:S01]  /*4580*/  UMOV UR27, UR35 ;  /* 0x00000023001b7c82 */ /* 0x000fe20008000000 */
[----:B------:R-:W-:Y:S02]  /*4590*/  UMOV UR28, UR36 ;  /* 0x00000024001c7c82 */ /* 0x000fe40008000000 */
        /* <DEDUP_REMOVED lines=12> */
.L_x_171:
[----:B------:R-:W2:Y:S01]  /*4660*/  LDC.64 R12, c[0x0][0xb18] ;  /* 0x0002c600ff0c7b82 */ /* 0x000ea20000000a00 */
[----:B------:R-:W-:Y:S01]  /*4670*/  @!P4 R2UR UR8, R2 ;  /* 0x000000000208c2ca */ /* 0x000fe200000e0000 */
[----:B------:R-:W-:Y:S01]  /*4680*/  VOTEU.ALL UP1, P4 ;  /* 0x0000000000ff7886 */ /* 0x000fe20002020000 */
[----:B------:R-:W-:Y:S01]  /*4690*/  @!P4 R2UR UR9, R8 ;  /* 0x000000000809c2ca */ /* 0x000fe200000e0000 */
[----:B-1----:R-:W-:Y:S01]  /*46a0*/  @!P4 IMAD.MOV.U32 R0, RZ, RZ, 0x2000 ;  /* 0x00002000ff00c424 */ /* 0x002fe200078e00ff */
[----:B------:R-:W-:Y:S03]  /*46b0*/  UMOV UR10, 0x0 ;  /* 0x00000000000a7882 */ /* 0x000fe60000000000 */
[----:B------:R-:W1:Y:S01]  /*46c0*/  @!P1 LDC R2, c[0x0][0xb0c] ;  /* 0x0002c300ff029b82 */ /* 0x000e620000000800 */
[----:B------:R-:W-:Y:S01]  /*46d0*/  @!UP1 UIADD3 UR18, UPT, UPT, UR34, 0x40, URZ ;  /* 0x0000004022129890 */ /* 0x000fe2000fffe0ff */
[----:B------:R-:W-:Y:S01]  /*46e0*/  @P3 SHF.R.U32.HI R26, RZ, 0x10, R21 ;  /* 0x00000010ff1a3819 */ /* 0x000fe20000011615 */
[----:B------:R-:W-:Y:S01]  /*46f0*/  @!UP1 UIADD3 UR16, UPT, UPT, UR7, 0x4200, URZ ;  /* 0x0000420007109890 */ /* 0x000fe2000fffe0ff */
[----:B------:R-:W-:Y:S01]  /*4700*/  VIADD R28, R28, 0x1 ;  /* 0x000000011c1c7836 */ /* 0x000fe20000000000 */
[----:B------:R-:W-:Y:S01]  /*4710*/  VOTEU.ALL UP1, P4 ;  /* 0x0000000000ff7886 */ /* 0x000fe20002020000 */
[----:B------:R-:W-:Y:S01]  /*4720*/  UMOV UR11, 0x10000000 ;  /* 0x10000000000b7882 */ /* 0x000fe20000000000 */
[----:B------:R-:W-:Y:S01]  /*4730*/  UMOV UR19, UR35 ;  /* 0x0000002300137c82 */ /* 0x000fe20008000000 */
[----:B------:R-:W-:Y:S01]  /*4740*/  IMAD.U32 R9, RZ, RZ, UR8 ;  /* 0x00000008ff097e24 */ /* 0x000fe2000f8e00ff */
[----:B------:R-:W-:Y:S01]  /*4750*/  UMOV UR20, UR36 ;  /* 0x0000002400147c82 */ /* 0x000fe20008000000 */
[----:B------:R-:W-:Y:S01]  /*4760*/  IMAD.U32 R8, RZ, RZ, UR9 ;  /* 0x00000009ff087e24 */ /* 0x000fe2000f8e00ff */
[----:B------:R-:W-:Y:S02]  /*4770*/  UPRMT UR8, UR37, 0x654, UR17 ;  /* 0x0000065425087896 */ /* 0x000fe40008000011 */
[----:B------:R-:W-:Y:S02]  /*4780*/  @!P4 R2UR UR15, R9 ;  /* 0x00000000090fc2ca */ /* 0x000fe400000e0000 */
[----:B------:R-:W-:Y:S02]  /*4790*/  @!P4 R2UR UR14, R8 ;  /* 0x00000000080ec2ca */ /* 0x000fe400000e0000 */
[----:B------:R-:W3:Y:S11]  /*47a0*/  LDC.64 R8, c[0x0][0xb10] ;  /* 0x0002c400ff087b82 */ /* 0x000ef60000000a00 */
[----:B------:R1:W-:Y:S01]  /*47b0*/  @!UP1 UTMALDG.3D [UR16], [UR14], desc[UR10] ;  /* 0x00000a100e0095b4 */ /* 0x0003e20008011000 */
[----:B------:R5:W-:Y:S01]  /*47c0*/  @!P4 SYNCS.ARRIVE.TRANS64.RED.A0TR RZ, [UR7+0x70], R0 ;  /* 0x00007000ffffc9a7 */ /* 0x000be20008300407 */
[C---:B---3--:R-:W-:Y:S01]  /*47d0*/  @!P1 IMAD.HI.U32 R8, R11.reuse, R8, RZ ;  /* 0x000000080b089227 */ /* 0x048fe200078e00ff */
[----:B--2---:R-:W-:Y:S02]  /*47e0*/  @!P1 ISETP.NE.AND P0, PT, R12, 0x1, PT ;  /* 0x000000010c00980c */ /* 0x004fe40003f05270 */
[----:B-1----:R-:W-:Y:S01]  /*47f0*/  @!P1 ISETP.NE.AND P2, PT, R2, 0x1, PT ;  /* 0x000000010200980c */ /* 0x002fe20003f45270 */
[----:B------:R-:W-:Y:S01]  /*4800*/  SYNCS.ARRIVE.TRANS64.RED.A1T0 RZ, [UR8], RZ ;  /* 0x000000ffffff79a7 */ /* 0x000fe20008100408 */
[C---:B------:R-:W-:Y:S01]  /*4810*/  @!P1 IMAD.HI.U32 R13, R10.reuse, R13, RZ ;  /* 0x0000000d0a0d9227 */ /* 0x040fe200078e00ff */
[----:B------:R-:W-:Y:S04]  /*4820*/  @!P1 SHF.R.U32.HI R8, RZ, R9, R8 ;  /* 0x00000009ff089219 */ /* 0x000fe80000011608 */
[----:B------:R-:W-:Y:S01]  /*4830*/  @!P1 SEL R8, R11, R8, !P2 ;  /* 0x000000080b089207 */ /* 0x000fe20005000000 */
[----:B------:R-:W1:Y:S01]  /*4840*/  SYNCS.PHASECHK.TRANS64.TRYWAIT P5, [UR7+0x98], R14 ;  /* 0x0000980eff0075a7 */ /* 0x000e6200080a1107 */
[----:B-----5:R-:W2:Y:S02]  /*4850*/  @!P1 LDC R0, c[0x0][0xb20] ;  /* 0x0002c800ff009b82 */ /* 0x020ea40000000800 */
[----:B--2---:R-:W-:Y:S04]  /*4860*/  @!P1 SHF.R.U32.HI R0, RZ, R0, R13 ;  /* 0x00000000ff009219 */ /* 0x004fe8000001160d */
[----:B------:R-:W-:Y:S05]  /*4870*/  @!P1 SEL R9, R10, R0, !P0 ;  /* 0x000000000a099207 */ /* 0x000fea0004000000 */
[----:B------:R-:W-:Y:S02]  /*4880*/  @!P1 IMAD.IADD R0, R9, 0x1, -R8 ;  /* 0x0000000109009824 */ /* 0x000fe400078e0a08 */
[----:B------:R-:W-:Y:S02]  /*4890*/  @!P1 IMAD.IADD R8, R8, 0x1, -R9 ;  /* 0x0000000108089824 */ /* 0x000fe400078e0a09 */
[----:B------:R-:W-:Y:S02]  /*48a0*/  @!P1 IMAD R11, R0, R2, R11 ;  /* 0x00000002000b9224 */ /* 0x000fe400078e020b */
[----:B------:R-:W-:Y:S01]  /*48b0*/  @!P1 IMAD R10, R8, R12, R10 ;  /* 0x0000000c080a9224 */ /* 0x000fe200078e020a */
[----:B-1----:R-:W-:Y:S06]  /*48c0*/  @!P5 BRA `(.L_x_79) ;  /* 0x0000004c00b8d947 */ /* 0x002fec0003800000 */
.L_x_173:
[----:B------:R-:W-:Y:S01]  /*48d0*/  @!P4 IADD3 R2, P0, PT, R30, 0x580, RZ ;  /* 0x000005801e02c810 */ /* 0x000fe20007f1e0ff */
[----:B------:R-:W-:Y:S01]  /*48e0*/  VOTEU.ALL UP1, P4 ;  /* 0x0000000000ff7886 */ /* 0x000fe20002020000 */
[----:B------:R-:W-:Y:S01]  /*48f0*/  UMOV UR18, 0x0 ;  /* 0x0000000000127882 */ /* 0x000fe20000000000 */
[----:B------:R-:W-:Y:S01]  /*4900*/  UMOV UR19, 0x10000000 ;  /* 0x1000000000137882 */ /* 0x000fe20000000000 */
[----:B------:R-:W-:Y:S01]  /*4910*/  @!P4 R2UR UR9, R2 ;  /* 0x000000000209c2ca */ /* 0x000fe200000e0000 */
[----:B-1----:R-:W-:Y:S01]  /*4920*/  @!P4 IMAD.X R0, RZ, RZ, R31, P0 ;  /* 0x000000ffff00c224 */ /* 0x002fe200000e061f */
[----:B------:R-:W-:Y:S01]  /*4930*/  @!UP1 UIADD3 UR10, UPT, UPT, UR34, 0x60, URZ ;  /* 0x00000060220a9890 */ /* 0x000fe2000fffe0ff */
[----:B------:R-:W-:Y:S01]  /*4940*/  ISETP.NE.AND P0, PT, R28, 0x2, PT ;  /* 0x000000021c00780c */ /* 0x000fe20003f05270 */
[----:B------:R-:W-:Y:S01]  /*4950*/  UMOV UR11, UR35 ;  /* 0x00000023000b7c82 */ /* 0x000fe20008000000 */
[----:B------:R-:W-:Y:S01]  /*4960*/  UMOV UR12, UR36 ;  /* 0x00000024000c7c82 */ /* 0x000fe20008000000 */
[----:B------:R-:W-:Y:S01]  /*4970*/  @!P4 R2UR UR8, R0 ;  /* 0x000000000008c2ca */ /* 0x000fe200000e0000 */
[----:B------:R-:W-:Y:S01]  /*4980*/  IMAD.IADD R14, R10, 0x1, R86 ;  /* 0x000000010a0e7824 */ /* 0x000fe200078e0256 */
[----:B------:R-:W-:Y:S01]  /*4990*/  @P3 R2UR UR36, R26 ;  /* 0x000000001a2432ca */ /* 0x000fe200000e0000 */
[----:B------:R-:W-:Y:S01]  /*49a0*/  IMAD.IADD R15, R11, 0x1, R87 ;  /* 0x000000010b0f7824 */ /* 0x000fe200078e0257 */
[----:B------:R-:W-:Y:S02]  /*49b0*/  SEL R0, RZ, 0x1, P0 ;  /* 0x00000001ff007807 */ /* 0x000fe40000000000 */
[----:B------:R-:W-:Y:S01]  /*49c0*/  LOP3.LUT R29, R29, 0x1, RZ, 0x3c, !PT ;  /* 0x000000011d1d7812 */ /* 0x000fe200078e3cff */
[----:B------:R-:W-:Y:S01]  /*49d0*/  IMAD.U32 R8, RZ, RZ, UR9 ;  /* 0x00000009ff087e24 */ /* 0x000fe2000f8e00ff */
[----:B------:R-:W-:Y:S01]  /*49e0*/  @!UP1 UIADD3 UR9, UPT, UPT, UR7, 0x78, URZ ;  /* 0x0000007807099890 */ /* 0x000fe2000fffe0ff */
[----:B------:R-:W-:Y:S02]  /*49f0*/  LOP3.LUT R27, R27, R0, RZ, 0x3c, !PT ;  /* 0x000000001b1b7212 */ /* 0x000fe400078e3cff */
[----:B------:R-:W-:Y:S02]  /*4a00*/  SEL R28, R28, RZ, P0 ;  /* 0x000000ff1c1c7207 */ /* 0x000fe40000000000 */
[----:B------:R-:W-:Y:S01]  /*4a10*/  IMAD.U32 R9, RZ, RZ, UR8 ;  /* 0x00000008ff097e24 */ /* 0x000fe2000f8e00ff */
[----:B------:R-:W-:Y:S01]  /*4a20*/  @!P4 R2UR UR14, R8 ;  /* 0x00000000080ec2ca */ /* 0x000fe200000e0000 */
[----:B------:R-:W-:Y:S01]  /*4a30*/  @!UP1 UIADD3 UR8, UPT, UPT, UR7, 0x6200, URZ ;  /* 0x0000620007089890 */ /* 0x000fe2000fffe0ff */
[----:B------:R-:W-:Y:S02]  /*4a40*/  VOTEU.ALL UP1, P4 ;  /* 0x0000000000ff7886 */ /* 0x000fe40002020000 */
[----:B------:R-:W-:Y:S11]  /*4a50*/  @!P4 R2UR UR15, R9 ;  /* 0x00000000090fc2ca */ /* 0x000ff600000e0000 */
[----:B------:R-:W-:Y:S02]  /*4a60*/  @!UPT UIADD3 URZ, UPT, UPT, URZ, URZ, URZ ;  /* 0x000000fffffff290 */ /* 0x000fe4000fffe0ff */
[----:B------:R2:W-:Y:S01]  /*4a70*/  @!UP1 UTMALDG.3D [UR8], [UR14], desc[UR18] ;  /* 0x000012080e0095b4 */ /* 0x0005e20008011000 */
[----:B------:R2:W-:Y:S01]  /*4a80*/  @!P4 SYNCS.ARRIVE.TRANS64.RED.A0TR RZ, [UR7+0x78], R25 ;  /* 0x00007819ffffc9a7 */ /* 0x0005e20008300407 */
[----:B------:R-:W-:Y:S01]  /*4a90*/  UPLOP3.LUT UP1, UPT, UPT, UPT, UPT, 0x80, 0x8 ;  /* 0x000000000008789c */ /* 0x000fe20003f2f070 */
[----:B------:R-:W-:Y:S01]  /*4aa0*/  SYNCS.ARRIVE.TRANS64.RED.A1T0 RZ, [UR13], RZ ;  /* 0x000000ffffff79a7 */ /* 0x000fe2000810040d */
[----:B------:R-:W-:Y:S09]  /*4ab0*/  @P3 BRA `(.L_x_80) ;  /* 0xfffffff000a03947 */ /* 0x000ff2000383ffff */
[----:B------:R-:W-:-:S04]  /*4ac0*/  SHF.L.U32 R2, R29, 0x1f, RZ ;  /* 0x0000001f1d027819 */ /* 0x000fc800000006ff */
[----:B------:R-:W1:Y:S02]  /*4ad0*/  SYNCS.PHASECHK.TRANS64.TRYWAIT P0, [UR7+0x80], R2 ;  /* 0x00008002ff0075a7 */ /* 0x000e640008001107 */
[----:B-1----:R-:W-:Y:S05]  /*4ae0*/  @!P0 BRA `(.L_x_81) ;  /* 0x0000004c00488947 */ /* 0x002fea0003800000 */
.L_x_175:
[----:B------:R-:W3:Y:S02]  /*4af0*/  SYNCS.PHASECHK.TRANS64.TRYWAIT P0, [UR7+0x88], R2 ;  /* 0x00008802ff0075a7 */ /* 0x000ee40008001107 */
[----:B---3--:R-:W-:Y:S05]  /*4b00*/  @!P0 BRA `(.L_x_82) ;  /* 0x0000004c00588947 */ /* 0x008fea0003800000 */
.L_x_177:
[----:B------:R-:W3:Y:S02]  /*4b10*/  SYNCS.PHASECHK.TRANS64.TRYWAIT P0, [UR7+0x90], R2 ;  /* 0x00009002ff0075a7 */ /* 0x000ee40008001107 */
[----:B---3--:R-:W-:Y:S05]  /*4b20*/  @!P0 BRA `(.L_x_83) ;  /* 0x0000004c00688947 */ /* 0x008fea0003800000 */
.L_x_179:
[----:B-1----:R-:W-:-:S07]  /*4b30*/  MOV R0, UR7 ;  /* 0x0000000700007c02 */ /* 0x002fce0008000f00 */
.L_x_84:
[----:B-1----:R-:W-:-:S04]  /*4b40*/  SHF.L.U32 R2, R29, 0x1f, RZ ;  /* 0x0000001f1d027819 */ /* 0x002fc800000006ff */
[----:B------:R1:W3:Y:S03]  /*4b50*/  SYNCS.PHASECHK.TRANS64.TRYWAIT P0, [R0+URZ+0x98], R2 ;  /* 0x00009802000075a7 */ /* 0x0002e600080011ff */
[----:B---3--:R-:W-:Y:S05]  /*4b60*/  @!P0 NANOSLEEP.SYNCS 0x989680 ;  /* 0x009896800000895d */ /* 0x008fea0003900000 */
[----:B------:R-:W3:Y:S02]  /*4b70*/  @!P0 SYNCS.PHASECHK.TRANS64 P0, [R0+URZ+0x98], R2 ;  /* 0x00009802000085a7 */ /* 0x000ee400080010ff */
[----:B--23--:R-:W-:Y:S05]  /*4b80*/  @P0 EXIT ;  /* 0x000000000000094d */ /* 0x00cfea0003800000 */
[----:B------:R-:W-:Y:S05]  /*4b90*/  BRA `(.L_x_84) ;  /* 0xfffffffc00e87947 */ /* 0x000fea000383ffff */
.L_x_69:
[----:B------:R-:W-:-:S06]  /*4ba0*/  UISETP.GE.AND UP1, UPT, UR8, 0x4, UPT ;  /* 0x000000040800788c */ /* 0x000fcc000bf26270 */
[----:B------:R-:W-:-:S13]  /*4bb0*/  PLOP3.LUT P0, PT, PT, PT, UP1, 0x80, 0x8 ;  /* 0x000000000008781c */ /* 0x000fda0003f0f018 */
[----:B------:R-:W-:Y:S05]  /*4bc0*/  @!P0 EXIT ;  /* 0x000000000000894d */ /* 0x000fea0003800000 */
[----:B------:R-:W-:Y:S01]  /*4bd0*/  BAR.SYNC.DEFER_BLOCKING 0x6, 0xa0 ;  /* 0x0182800000007b1d */ /* 0x000fe20000010000 */
[C---:B------:R-:W-:Y:S01]  /*4be0*/  IMAD.SHL.U32 R2, R101.reuse, 0x20, RZ ;  /* 0x0000002065027824 */ /* 0x040fe200078e00ff */
[C---:B------:R-:W-:Y:S01]  /*4bf0*/  SHF.L.U32 R46, R101.reuse, 0x10, RZ ;  /* 0x00000010652e7819 */ /* 0x040fe200000006ff */
[C---:B------:R-:W-:Y:S01]  /*4c00*/  IMAD.SHL.U32 R100, R101.reuse, 0x4, RZ ;  /* 0x0000000465647824 */ /* 0x040fe200078e00ff */
[C---:B------:R-:W-:Y:S01]  /*4c10*/  LOP3.LUT R102, R101.reuse, 0x60, RZ, 0xc0, !PT ;  /* 0x0000006065667812 */ /* 0x040fe200078ec0ff */
[----:B------:R-:W-:Y:S01]  /*4c20*/  HFMA2 R97, -RZ, RZ, 0, 5.9604644775390625e-08 ;  /* 0x00000001ff617431 */ /* 0x000fe200000001ff */
[----:B------:R-:W-:Y:S02]  /*4c30*/  UMOV UR48, 0x400 ;  /* 0x0000040000307882 */ /* 0x000fe40000000000 */
[----:B------:R-:W1:Y:S01]  /*4c40*/  LDC R91, c[0x0][0x370] ;  /* 0x0000dc00ff5b7b82 */ /* 0x000e620000000800 */
[----:B------:R-:W-:Y:S01]  /*4c50*/  ULEA UR48, UR37, UR48, 0x18 ;  /* 0x0000003025307291 */ /* 0x000fe2000f8ec0ff */
[----:B------:R-:W-:Y:S01]  /*4c60*/  LOP3.LUT R3, R2, 0xc0, RZ, 0xc0, !PT ;  /* 0x000000c002037812 */ /* 0x000fe200078ec0ff */
[----:B------:R-:W-:Y:S01]  /*4c70*/  HFMA2 R95, -RZ, RZ, 0, 0 ;  /* 0x00000000ff5f7431 */ /* 0x000fe200000001ff */
[----:B------:R-:W-:Y:S01]  /*4c80*/  LOP3.LUT R99, R101, 0x2, RZ, 0xc0, !PT ;  /* 0x0000000265637812 */ /* 0x000fe200078ec0ff */
[----:B------:R-:W-:Y:S01]  /*4c90*/  UIADD3 UR4, UPT, UPT, UR48, 0x200, URZ ;  /* 0x0000020030047890 */ /* 0x000fe2000fffe0ff */
[----:B------:R-:W-:Y:S01]  /*4ca0*/  LOP3.LUT R100, R3, 0x18, R100, 0xf8, !PT ;  /* 0x0000001803647812 */ /* 0x000fe200078ef864 */
[----:B------:R-:W-:Y:S01]  /*4cb0*/  IMAD.MOV.U32 R45, RZ, RZ, RZ ;  /* 0x000000ffff2d7224 */ /* 0x000fe200078e00ff */
[----:B------:R-:W2:Y:S01]  /*4cc0*/  LDC R42, c[0x0][0xb0c] ;  /* 0x0002c300ff2a7b82 */ /* 0x000ea20000000800 */
[----:B------:R-:W-:Y:S01]  /*4cd0*/  LOP3.LUT R46, R46, 0x600000, RZ, 0xc0, !PT ;  /* 0x006000002e2e7812 */ /* 0x000fe200078ec0ff */
[----:B------:R-:W-:Y:S01]  /*4ce0*/  IMAD.MOV.U32 R105, RZ, RZ, RZ ;  /* 0x000000ffff697224 */ /* 0x000fe200078e00ff */
[----:B------:R-:W-:Y:S01]  /*4cf0*/  LOP3.LUT R100, R100, 0xf20, R2, 0xf8, !PT ;  /* 0x00000f2064647812 */ /* 0x000fe200078ef802 */
[----:B------:R-:W-:Y:S01]  /*4d00*/  IMAD.U32 R93, RZ, RZ, UR4 ;  /* 0x00000004ff5d7e24 */ /* 0x000fe2000f8e00ff */
[----:B------:R-:W-:Y:S01]  /*4d10*/  LOP3.LUT R101, R101, 0x4, RZ, 0xc0, !PT ;  /* 0x0000000465657812 */ /* 0x000fe200078ec0ff */
[----:B------:R-:W4:Y:S01]  /*4d20*/  LDCU.64 UR52, c[0x0][0x348] ;  /* 0x00006900ff3477ac */ /* 0x000f220008000a00 */
[----:B------:R-:W-:Y:S01]  /*4d30*/  MOV R96, RZ ;  /* 0x000000ff00607202 */ /* 0x000fe20000000f00 */
[----:B------:R-:W1:Y:S01]  /*4d40*/  LDC R89, c[0x0][0xb20] ;  /* 0x0002c800ff597b82 */ /* 0x000e620000000800 */
[----:B------:R-:W3:Y:S01]  /*4d50*/  LDS R0, [UR48+0x160] ;  /* 0x00016030ff007984 */ /* 0x000ee20008000800 */
[----:B------:R-:W-:Y:S01]  /*4d60*/  IMAD R100, R100, 0x2, R93 ;  /* 0x0000000264647824 */ /* 0x000fe200078e025d */
[----:B------:R-:W1:Y:S03]  /*4d70*/  LDCU.64 UR38, c[0x0][0x888] ;  /* 0x00011100ff2677ac */ /* 0x000e660008000a00 */
[--C-:B------:R-:W-:Y:S01]  /*4d80*/  IMAD R99, R99, -0x10, R100.reuse ;  /* 0xfffffff063637824 */ /* 0x100fe200078e0264 */
[----:B------:R-:W1:Y:S01]  /*4d90*/  LDCU.64 UR44, c[0x0][0x890] ;  /* 0x00011200ff2c77ac */ /* 0x000e620008000a00 */
[----:B------:R-:W1:Y:S01]  /*4da0*/  LDC R41, c[0x0][0xb30] ;  /* 0x0002cc00ff297b82 */ /* 0x000e620000000800 */
[----:B------:R-:W-:Y:S01]  /*4db0*/  IMAD R98, R101, -0x10, R100 ;  /* 0xfffffff065627824 */ /* 0x000fe200078e0264 */
[----:B------:R-:W-:Y:S01]  /*4dc0*/  UMOV UR49, URZ ;  /* 0x000000ff00317c82 */ /* 0x000fe20008000000 */
[----:B------:R-:W-:-:S05]  /*4dd0*/  UMOV UR51, URZ ;  /* 0x000000ff00337c82 */ /* 0x000fca0008000000 */
[----:B------:R-:W1:Y:S08]  /*4de0*/  LDC.64 R84, c[0x0][0xb10] ;  /* 0x0002c400ff547b82 */ /* 0x000e700000000a00 */
[----:B------:R-:W1:Y:S08]  /*4df0*/  LDC.64 R38, c[0x0][0xb18] ;  /* 0x0002c600ff267b82 */ /* 0x000e700000000a00 */
[----:B------:R-:W1:Y:S08]  /*4e00*/  LDC.64 R36, c[0x0][0xb28] ;  /* 0x0002ca00ff247b82 */ /* 0x000e700000000a00 */
[----:B------:R-:W1:Y:S01]  /*4e10*/  LDC.64 R82, c[0x0][0x8b0] ;  /* 0x00022c00ff527b82 */ /* 0x000e620000000a00 */
[----:B---3--:R-:W-:-:S07]  /*4e20*/  IMAD.IADD R46, R0, 0x1, R46 ;  /* 0x00000001002e7824 */ /* 0x008fce00078e022e */
[----:B------:R-:W3:Y:S08]  /*4e30*/  LDC.64 R80, c[0x0][0x8a8] ;  /* 0x00022a00ff507b82 */ /* 0x000ef00000000a00 */
[----:B--2-4-:R-:W1:Y:S02]  /*4e40*/  LDC R90, c[0x0][0x374] ;  /* 0x0000dd00ff5a7b82 */ /* 0x014e640000000800 */
.L_x_128:
[----:B------:R-:W-:Y:S02]  /*4e50*/  LEA R0, R105, UR48, 0x3 ;  /* 0x0000003069007c11 */ /* 0x000fe4000f8e18ff */
[----:B------:R-:W-:Y:S02]  /*4e60*/  SHF.L.U32 R2, R95, 0x1f, RZ ;  /* 0x0000001f5f027819 */ /* 0x000fe400000006ff */
[----:B-1----:R-:W-:Y:S02]  /*4e70*/  LEA R16, R105, UR48, 0x4 ;  /* 0x0000003069107c11 */ /* 0x002fe4000f8e20ff */
[----:B------:R-:W2:Y:S02]  /*4e80*/  SYNCS.PHASECHK.TRANS64.TRYWAIT P0, [R0+URZ+0xb0], R2 ;  /* 0x0000b002000075a7 */ /* 0x000ea400080011ff */
[----:B--23--:R-:W-:Y:S05]  /*4e90*/  @!P0 BRA `(.L_x_85) ;  /* 0x0000004800a48947 */ /* 0x00cfea0003800000 */
.L_x_180:
[----:B------:R-:W4:Y:S01]  /*4ea0*/  LDC.64 R10, c[0x0][0xb10] ;  /* 0x0002c400ff0a7b82 */ /* 0x000f220000000a00 */
[----:B------:R-:W3:Y:S01]  /*4eb0*/  LDS.128 R16, [R16+0x140] ;  /* 0x0001400010107984 */ /* 0x000ee20000000c00 */
[----:B-1----:R-:W-:Y:S01]  /*4ec0*/  ISETP.NE.AND P1, PT, R41, 0x1, PT ;  /* 0x000000012900780c */ /* 0x002fe20003f25270 */
[----:B--2---:R-:W-:Y:S01]  /*4ed0*/  VIADD R0, R0, 0xc0 ;  /* 0x000000c000007836 */ /* 0x004fe20000000000 */
[----:B------:R-:W-:Y:S04]  /*4ee0*/  ISETP.GE.AND P0, PT, R40, 0x1, PT ;  /* 0x000000012800780c */ /* 0x000fe80003f06270 */
[----:B------:R-:W1:Y:S01]  /*4ef0*/  LDC.64 R8, c[0x0][0xb18] ;  /* 0x0002c600ff087b82 */ /* 0x000e620000000a00 */
[----:B------:R-:W-:Y:S01]  /*4f00*/  PRMT R0, RZ, 0x654, R0 ;  /* 0x00000654ff007816 */ /* 0x000fe20000000000 */
[----:B------:R-:W-:Y:S01]  /*4f10*/  @!PT LDS RZ, [RZ] ;  /* 0x00000000fffff984 */ /* 0x000fe20000000800 */
[----:B------:R-:W-:Y:S01]  /*4f20*/  @!PT LDS RZ, [RZ] ;  /* 0x00000000fffff984 */ /* 0x000fe20000000800 */
[----:B------:R-:W-:Y:S01]  /*4f30*/  @!PT LDS RZ, [RZ] ;  /* 0x00000000fffff984 */ /* 0x000fe20000000800 */
[----:B------:R-:W-:Y:S01]  /*4f40*/  @!PT LDS RZ, [RZ] ;  /* 0x00000000fffff984 */ /* 0x000fe20000000800 */
[----:B------:R2:W-:Y:S06]  /*4f50*/  MEMBAR.ALL.CTA ;  /* 0x0000000000007992 */ /* 0x0005ec0000008000 */
[----:B--2---:R-:W2:Y:S01]  /*4f60*/  FENCE.VIEW.ASYNC.S ;  /* 0x00000000000073c6 */ /* 0x004ea20000000000 */
[----:B------:R-:W1:Y:S08]  /*4f70*/  @!P1 LDC R12, c[0x0][0xb20] ;  /* 0x0002c800ff0c9b82 */ /* 0x000e700000000800 */
[----:B------:R-:W1:Y:S01]  /*4f80*/  @!P1 LDC R7, c[0x0][0xb0c] ;  /* 0x0002c300ff079b82 */ /* 0x000e620000000800 */
[----:B--2---:R2:W-:Y:S01]  /*4f90*/  SYNCS.ARRIVE.TRANS64.RED.A1T0 RZ, [R0+URZ], RZ ;  /* 0x000000ff00ff79a7 */ /* 0x0045e200081004ff */
[----:B---3--:R-:W-:Y:S04]  /*4fa0*/  LOP3.LUT P4, RZ, R18, 0x1, RZ, 0xc0, !PT ;  /* 0x0000000112ff7812 */ /* 0x008fe8000788c0ff */
[----:B------:R-:W-:Y:S09]  /*4fb0*/  P2R R103, PR, RZ, 0x10 ;  /* 0x00000010ff677803 */ /* 0x000ff20000000000 */
[----:B------:R-:W-:Y:S02]  /*4fc0*/  @P4 MOV R44, R16 ;  /* 0x00000010002c4202 */ /* 0x000fe40000000f00 */
[----:B------:R-:W-:Y:S01]  /*4fd0*/  @P4 LOP3.LUT R43, R17, 0xffff, RZ, 0xc0, !PT ;  /* 0x0000ffff112b4812 */ /* 0x000fe200078ec0ff */
[----:B--2-4-:R-:W-:Y:S06]  /*4fe0*/  @!P0 BRA `(.L_x_86) ;  /* 0x0000000000a48947 */ /* 0x014fec0003800000 */
[----:B------:R-:W-:Y:S01]  /*4ff0*/  IMAD.HI.U32 R0, R90, R39, RZ ;  /* 0x000000275a007227 */ /* 0x000fe200078e00ff */
[----:B------:R-:W-:Y:S02]  /*5000*/  ISETP.NE.AND P0, PT, R38, 0x1, PT ;  /* 0x000000012600780c */ /* 0x000fe40003f05270 */
[----:B------:R-:W-:Y:S01]  /*5010*/  ISETP.NE.AND P2, PT, R40, 0x1, PT ;  /* 0x000000012800780c */ /* 0x000fe20003f45270 */
[----:B------:R-:W-:Y:S01]  /*5020*/  IMAD.HI.U32 R4, R91, R84, RZ ;  /* 0x000000545b047227 */ /* 0x000fe200078e00ff */
[----:B------:R-:W-:Y:S02]  /*5030*/  SHF.R.U32.HI R0, RZ, R89, R0 ;  /* 0x00000059ff007219 */ /* 0x000fe40000011600 */
[----:B------:R-:W-:Y:S01]  /*5040*/  ISETP.NE.AND P3, PT, R42, 0x1, PT ;  /* 0x000000012a00780c */ /* 0x000fe20003f65270 */
[----:B------:R-:W-:Y:S01]  /*5050*/  IMAD.HI.U32 R6, R43, R39, RZ ;  /* 0x000000272b067227 */ /* 0x000fe200078e00ff */
[-C--:B------:R-:W-:Y:S02]  /*5060*/  SHF.R.U32.HI R4, RZ, R85.reuse, R4 ;  /* 0x00000055ff047219 */ /* 0x080fe40000011604 */
[----:B------:R-:W-:Y:S01]  /*5070*/  SEL R0, R90, R0, !P0 ;  /* 0x000000005a007207 */ /* 0x000fe20004000000 */
[----:B------:R-:W-:Y:S01]  /*5080*/  IMAD.HI.U32 R5, R44, R84, RZ ;  /* 0x000000542c057227 */ /* 0x000fe200078e00ff */
[----:B------:R-:W-:Y:S03]  /*5090*/  SEL R4, R91, R4, !P3 ;  /* 0x000000045b047207 */ /* 0x000fe60005800000 */
[-C--:B------:R-:W-:Y:S01]  /*50a0*/  IMAD.HI.U32 R3, R0, R36.reuse, RZ ;  /* 0x0000002400037227 */ /* 0x080fe200078e00ff */
[----:B------:R-:W-:Y:S03]  /*50b0*/  SHF.R.U32.HI R5, RZ, R85, R5 ;  /* 0x00000055ff057219 */ /* 0x000fe60000011605 */
[----:B------:R-:W-:Y:S01]  /*50c0*/  IMAD.HI.U32 R2, R4, R36, RZ ;  /* 0x0000002404027227 */ /* 0x000fe200078e00ff */
[----:B------:R-:W-:Y:S02]  /*50d0*/  @P2 SHF.R.U32.HI R0, RZ, R37, R3 ;  /* 0x00000025ff002219 */ /* 0x000fe40000011603 */
[----:B------:R-:W-:Y:S02]  /*50e0*/  SHF.R.U32.HI R3, RZ, R89, R6 ;  /* 0x00000059ff037219 */ /* 0x000fe40000011606 */
[----:B------:R-:W-:Y:S01]  /*50f0*/  @P2 SHF.R.U32.HI R4, RZ, R37, R2 ;  /* 0x00000025ff042219 */ /* 0x000fe20000011602 */
[----:B------:R-:W-:Y:S01]  /*5100*/  IMAD R0, R40, R0, RZ ;  /* 0x0000000028007224 */ /* 0x000fe200078e02ff */
[----:B------:R-:W-:Y:S02]  /*5110*/  SEL R3, R43, R3, !P0 ;  /* 0x000000032b037207 */ /* 0x000fe40004000000 */
[----:B------:R-:W-:Y:S01]  /*5120*/  SEL R2, R44, R5, !P3 ;  /* 0x000000052c027207 */ /* 0x000fe20005800000 */
[----:B------:R-:W-:Y:S01]  /*5130*/  IMAD R5, R40, R4, RZ ;  /* 0x0000000428057224 */ /* 0x000fe200078e02ff */
[C---:B------:R-:W-:Y:S01]  /*5140*/  ISETP.GE.AND P0, PT, R3.reuse, R0, PT ;  /* 0x000000000300720c */ /* 0x040fe20003f06270 */
[C---:B------:R-:W-:Y:S03]  /*5150*/  IMAD.HI.U32 R0, R3.reuse, R36, RZ ;  /* 0x0000002403007227 */ /* 0x040fe600078e00ff */
[C---:B------:R-:W-:Y:S02]  /*5160*/  ISETP.GE.OR P0, PT, R2.reuse, R5, P0 ;  /* 0x000000050200720c */ /* 0x040fe40000706670 */
[----:B------:R-:W-:Y:S04]  /*5170*/  SHF.R.U32.HI R0, RZ, R37, R0 ;  /* 0x00000025ff007219 */ /* 0x000fe80000011600 */
[C---:B------:R-:W-:Y:S05]  /*5180*/  SEL R6, R3.reuse, R0, !P2 ;  /* 0x0000000003067207 */ /* 0x040fea0005000000 */
        /* <DEDUP_REMOVED lines=14> */
[----:B------:R-:W-:Y:S07]  /*5270*/  IMAD R43, R3, R38, R43 ;  /* 0x00000026032b7224 */ /* 0x000fee00078e022b */
.L_x_86:
[----:B-1----:R-:W-:Y:S01]  /*5280*/  @!P1 ISETP.NE.AND P0, PT, R8, 0x1, PT ;  /* 0x000000010800980c */ /* 0x002fe20003f05270 */
[----:B------:R-:W-:Y:S01]  /*5290*/  @!P1 IMAD.HI.U32 R2, R43, R9, RZ ;  /* 0x000000092b029227 */ /* 0x000fe200078e00ff */
[----:B------:R-:W-:Y:S01]  /*52a0*/  R2UR UR42, R15 ;  /* 0x000000000f2a72ca */ /* 0x000fe200000e0000 */
[----:B------:R-:W-:Y:S01]  /*52b0*/  BSSY.RECONVERGENT B6, `(.L_x_87) ;  /* 0x0000031000067945 */ /* 0x000fe20003800200 */
[----:B------:R-:W-:Y:S01]  /*52c0*/  R2UR UR41, R14 ;  /* 0x000000000e2972ca */ /* 0x000fe200000e0000 */
[C---:B------:R-:W-:Y:S01]  /*52d0*/  @!P1 IMAD.HI.U32 R0, R44.reuse, R10, RZ ;  /* 0x0000000a2c009227 */ /* 0x040fe200078e00ff */
[----:B------:R-:W-:Y:S02]  /*52e0*/  @!P1 SHF.R.U32.HI R2, RZ, R12, R2 ;  /* 0x0000000cff029219 */ /* 0x000fe40000011602 */
[----:B------:R-:W-:Y:S01]  /*52f0*/  @!P1 ISETP.NE.AND P2, PT, R7, 0x1, PT ;  /* 0x000000010700980c */ /* 0x000fe20003f45270 */
[----:B------:R-:W-:Y:S01]  /*5300*/  VIADD R105, R105, 0x1 ;  /* 0x0000000169697836 */ /* 0x000fe20000000000 */
[----:B------:R-:W-:Y:S02]  /*5310*/  @!P1 SEL R2, R43, R2, !P0 ;  /* 0x000000022b029207 */ /* 0x000fe40004000000 */
[----:B------:R-:W-:Y:S02]  /*5320*/  @!P1 SHF.R.U32.HI R0, RZ, R11, R0 ;  /* 0x0000000bff009219 */ /* 0x000fe40000011600 */
[----:B------:R-:W-:Y:S01]  /*5330*/  LOP3.LUT P0, RZ, R93, 0x1b0, RZ, 0xc0, !PT ;  /* 0x000001b05dff7812 */ /* 0x000fe2000780c0ff */
[----:B------:R-:W-:Y:S01]  /*5340*/  USHF.L.U32 UR42, UR42, 0x7, URZ ;  /* 0x000000072a2a7899 */ /* 0x000fe200080006ff */
[----:B------:R-:W-:Y:S01]  /*5350*/  @!P1 SEL R3, R44, R0, !P2 ;  /* 0x000000002c039207 */ /* 0x000fe20005000000 */
[----:B------:R-:W-:Y:S01]  /*5360*/  USHF.L.U32 UR41, UR41, 0x7, URZ ;  /* 0x0000000729297899 */ /* 0x000fe200080006ff */
[----:B------:R-:W-:Y:S03]  /*5370*/  @P4 SHF.R.U32.HI R94, RZ, 0x10, R17 ;  /* 0x00000010ff5e4819 */ /* 0x000fe60000011611 */
[----:B------:R-:W-:Y:S02]  /*5380*/  @!P1 IMAD.IADD R0, R2, 0x1, -R3 ;  /* 0x0000000102009824 */ /* 0x000fe400078e0a03 */
[----:B------:R-:W-:Y:S02]  /*5390*/  @!P1 IMAD.IADD R2, R3, 0x1, -R2 ;  /* 0x0000000103029824 */ /* 0x000fe400078e0a02 */
[----:B------:R-:W-:Y:S02]  /*53a0*/  @!P1 IMAD R44, R0, R7, R44 ;  /* 0x00000007002c9224 */ /* 0x000fe400078e022c */
[----:B------:R-:W-:Y:S01]  /*53b0*/  @!P1 IMAD R43, R2, R8, R43 ;  /* 0x00000008022b9224 */ /* 0x000fe200078e022b */
[----:B------:R-:W-:Y:S06]  /*53c0*/  @!P0 BRA `(.L_x_88) ;  /* 0x00000000007c8947 */ /* 0x000fec0003800000 */
[----:B------:R-:W1:Y:S01]  /*53d0*/  LDCU.64 UR8, c[0x4][0x80] ;  /* 0x01001000ff0877ac */ /* 0x000e620008000a00 */
[----:B------:R-:W-:Y:S01]  /*53e0*/  MOV R2, 0x0 ;  /* 0x0000000000027802 */ /* 0x000fe20000000f00 */
[----:B------:R-:W-:Y:S02]  /*53f0*/  HFMA2 R12, -RZ, RZ, 0, 5.9604644775390625e-08 ;  /* 0x00000001ff0c7431 */ /* 0x000fe400000001ff */
[----:B------:R-:W-:Y:S01]  /*5400*/  IMAD.MOV.U32 R8, RZ, RZ, 0x70 ;  /* 0x00000070ff087424 */ /* 0x000fe200078e00ff */
[----:B------:R2:W3:Y:S01]  /*5410*/  LDC.64 R14, c[0x4][R2] ;  /* 0x01000000020e7b82 */ /* 0x0004e20000000a00 */
[----:B------:R-:W4:Y:S01]  /*5420*/  LDCU.64 UR6, c[0x4][0x88] ;  /* 0x01001100ff0677ac */ /* 0x000f220008000a00 */
[----:B------:R-:W-:Y:S01]  /*5430*/  IMAD.MOV.U32 R13, RZ, RZ, RZ ;  /* 0x000000ffff0d7224 */ /* 0x000fe200078e00ff */
[----:B------:R-:W2:Y:S01]  /*5440*/  LDCU.64 UR4, c[0x4][0x8] ;  /* 0x01000100ff0477ac */ /* 0x000ea20008000a00 */
[----:B-1----:R-:W-:Y:S01]  /*5450*/  MOV R5, UR9 ;  /* 0x0000000900057c02 */ /* 0x002fe20008000f00 */
[----:B------:R-:W-:Y:S01]  /*5460*/  IMAD.U32 R4, RZ, RZ, UR8 ;  /* 0x00000008ff047e24 */ /* 0x000fe2000f8e00ff */
[----:B----4-:R-:W-:Y:S01]  /*5470*/  MOV R7, UR7 ;  /* 0x0000000700077c02 */ /* 0x010fe20008000f00 */
[----:B------:R-:W-:Y:S01]  /*5480*/  IMAD.U32 R6, RZ, RZ, UR6 ;  /* 0x00000006ff067e24 */ /* 0x000fe2000f8e00ff */
[----:B--2---:R-:W-:Y:S01]  /*5490*/  MOV R11, UR5 ;  /* 0x00000005000b7c02 */ /* 0x004fe20008000f00 */
[----:B------:R-:W-:Y:S02]  /*54a0*/  IMAD.U32 R10, RZ, RZ, UR4 ;  /* 0x00000004ff0a7e24 */ /* 0x000fe4000f8e00ff */
[----:B------:R-:W-:Y:S07]  /*54b0*/  LEPC R20, `(.L_x_89) ;  /* 0x000000001014794e */ /* 0x000fee0000000000 */
[----:B---3-5:R-:W-:Y:S05]  /*54c0*/  CALL.ABS.NOINC R14 ;  /* 0x000000000e007343 */ /* 0x028fea0003c00000 */
.L_x_89:
[----:B------:R-:W1:Y:S01]  /*54d0*/  LDCU.64 UR8, c[0x4][0x80] ;  /* 0x01001000ff0877ac */ /* 0x000e620008000a00 */
[----:B------:R-:W2:Y:S01]  /*54e0*/  LDC.64 R2, c[0x4][R2] ;  /* 0x0100000002027b82 */ /* 0x000ea20000000a00 */
[----:B------:R-:W-:Y:S02]  /*54f0*/  HFMA2 R12, -RZ, RZ, 0, 5.9604644775390625e-08 ;  /* 0x00000001ff0c7431 */ /* 0x000fe400000001ff */
[----:B------:R-:W-:Y:S02]  /*5500*/  IMAD.MOV.U32 R8, RZ, RZ, 0x70 ;  /* 0x00000070ff087424 */ /* 0x000fe400078e00ff */
[----:B------:R-:W-:Y:S01]  /*5510*/  IMAD.MOV.U32 R13, RZ, RZ, RZ ;  /* 0x000000ffff0d7224 */ /* 0x000fe200078e00ff */
[----:B------:R-:W3:Y:S01]  /*5520*/  LDCU.64 UR6, c[0x4][0x88] ;  /* 0x01001100ff0677ac */ /* 0x000ee20008000a00 */
[----:B------:R-:W4:Y:S01]  /*5530*/  LDCU.64 UR4, c[0x4][0x8] ;  /* 0x01000100ff0477ac */ /* 0x000f220008000a00 */
[----:B-1----:R-:W-:Y:S02]  /*5540*/  MOV R4, UR8 ;  /* 0x0000000800047c02 */ /* 0x002fe40008000f00 */
[----:B------:R-:W-:Y:S02]  /*5550*/  MOV R5, UR9 ;  /* 0x0000000900057c02 */ /* 0x000fe40008000f00 */
[----:B---3--:R-:W-:Y:S01]  /*5560*/  MOV R7, UR7 ;  /* 0x0000000700077c02 */ /* 0x008fe20008000f00 */
[----:B------:R-:W-:Y:S01]  /*5570*/  IMAD.U32 R6, RZ, RZ, UR6 ;  /* 0x00000006ff067e24 */ /* 0x000fe2000f8e00ff */
[----:B----4-:R-:W-:Y:S01]  /*5580*/  MOV R11, UR5 ;  /* 0x00000005000b7c02 */ /* 0x010fe20008000f00 */
[----:B------:R-:W-:Y:S02]  /*5590*/  IMAD.U32 R10, RZ, RZ, UR4 ;  /* 0x00000004ff0a7e24 */ /* 0x000fe4000f8e00ff */
[----:B------:R-:W-:Y:S07]  /*55a0*/  LEPC R20, `(.L_x_88) ;  /* 0x000000001014794e */ /* 0x000fee0000000000 */
[----:B--2---:R-:W-:Y:S05]  /*55b0*/  CALL.ABS.NOINC R2 ;  /* 0x0000000002007343 */ /* 0x004fea0003c00000 */
.L_x_88:
[----:B------:R-:W-:Y:S05]  /*55c0*/  BSYNC.RECONVERGENT B6 ;  /* 0x0000000000067941 */ /* 0x000fea0003800200 */
.L_x_87:
[----:B------:R-:W-:Y:S01]  /*55d0*/  ISETP.NE.U32.AND P4, PT, R82, RZ, PT ;  /* 0x000000ff5200720c */ /* 0x000fe20003f85070 */
[----:B------:R-:W-:Y:S01]  /*55e0*/  UISETP.NE.AND UP2, UPT, UR50, URZ, UPT ;  /* 0x000000ff3200728c */ /* 0x000fe2000bf45270 */
[----:B------:R-:W-:Y:S01]  /*55f0*/  ISETP.NE.U32.AND P2, PT, RZ, UR38, PT ;  /* 0x00000026ff007c0c */ /* 0x000fe2000bf45070 */
[----:B------:R-:W-:Y:S01]  /*5600*/  UISETP.NE.U32.AND UP1, UPT, UR44, URZ, UPT ;  /* 0x000000ff2c00728c */ /* 0x000fe2000bf25070 */
[----:B------:R-:W-:Y:S01]  /*5610*/  ISETP.NE.AND.EX P4, PT, R83, RZ, PT, P4 ;  /* 0x000000ff5300720c */ /* 0x000fe20003f85340 */
[----:B------:R-:W-:Y:S01]  /*5620*/  UPLOP3.LUT UP0, UPT, UPT, UPT, UPT, 0x40, 0x4 ;  /* 0x000000000004789c */ /* 0x000fe20003f0e870 */
[----:B------:R-:W-:Y:S01]  /*5630*/  ISETP.NE.AND.EX P2, PT, RZ, UR39, PT, P2 ;  /* 0x00000027ff007c0c */ /* 0x000fe2000bf45320 */
[----:B------:R-:W-:Y:S01]  /*5640*/  UISETP.NE.AND.EX UP1, UPT, UR45, URZ, UPT, UP1 ;  /* 0x000000ff2d00728c */ /* 0x000fe2000bf25310 */
[----:B------:R-:W-:Y:S04]  /*5650*/  PLOP3.LUT P1, PT, PT, PT, UP2, 0x80, 0x8 ;  /* 0x000000000008781c */ /* 0x000fe80003f2f028 */
[----:B------:R-:W-:Y:S06]  /*5660*/  @UP2 UPLOP3.LUT UP0, UPT, UPT, UPT, UP1, 0x80, 0x8 ;  /* 0x000000000008289c */ /* 0x000fec0003f0f010 */
[----:B------:R-:W-:Y:S01]  /*5670*/  PLOP3.LUT P0, PT, PT, PT, UP0, 0x80, 0x8 ;  /* 0x000000000008781c */ /* 0x000fe20003f0f008 */
[----:B------:R-:W-:Y:S01]  /*5680*/  @!UPT UIADD3 URZ, UPT, UPT, URZ, URZ, URZ ;  /* 0x000000fffffff290 */ /* 0x000fe2000fffe0ff */
[----:B------:R-:W-:Y:S11]  /*5690*/  BRA.U !UP1, `(.L_x_90) ;  /* 0x0000000109387547 */ /* 0x000ff6000b800000 */
[----:B------:R-:W-:Y:S01]  /*56a0*/  UISETP.NE.U32.AND UP0, UPT, UR38, URZ, UPT ;  /* 0x000000ff2600728c */ /* 0x000fe2000bf05070 */
[----:B------:R-:W-:Y:S02]  /*56b0*/  HFMA2 R0, -RZ, RZ, 0, 5.9604644775390625e-08 ;  /* 0x00000001ff007431 */ /* 0x000fe400000001ff */
[----:B------:R-:W-:Y:S01]  /*56c0*/  IMAD.MOV.U32 R88, RZ, RZ, 0x1 ;  /* 0x00000001ff587424 */ /* 0x000fe200078e00ff */
[----:B------:R-:W-:Y:S06]  /*56d0*/  UISETP.NE.AND.EX UP0, UPT, UR39, URZ, UPT, UP0 ;  /* 0x000000ff2700728c */ /* 0x000fec000bf05300 */
[----:B------:R-:W-:Y:S05]  /*56e0*/  PLOP3.LUT P3, PT, PT, PT, UP0, 0x80, 0x8 ;  /* 0x000000000008781c */ /* 0x000fea0003f6f008 */
[----:B------:R-:W1:Y:S01]  /*56f0*/  @UP0 LDCU.64 UR6, c[0x0][0x888] ;  /* 0x00011100ff0607ac */ /* 0x000e620008000a00 */
[----:B------:R-:W-:Y:S07]  /*5700*/  @UP0 UIMAD UR4, UR36, UR44, URZ ;  /* 0x0000002c240402a4 */ /* 0x000fee000f8e02ff */
[----:B------:R-:W-:Y:S01]  /*5710*/  @!P3 PRMT R88, R0, 0x7610, R88 ;  /* 0x000076100058b816 */ /* 0x000fe20000000058 */
[----:B-1----:R-:W-:Y:S03]  /*5720*/  @UP0 UIMAD.WIDE UR6, UR4, 0x4, UR6 ;  /* 0x00000004040608a5 */ /* 0x002fe6000f8e0206 */
[----:B------:R-:W1:Y:S03]  /*5730*/  @!UP0 LDCU UR4, c[0x0][0x880] ;  /* 0x00011000ff0487ac */ /* 0x000e660008000800 */
[----:B------:R-:W-:Y:S01]  /*5740*/  IMAD.U32 R2, RZ, RZ, UR6 ;  /* 0x00000006ff027e24 */ /* 0x000fe2000f8e00ff */
[----:B------:R-:W-:Y:S05]  /*5750*/  MOV R3, UR7 ;  /* 0x0000000700037c02 */ /* 0x000fea0008000f00 */
[----:B-----5:R2:W5:Y:S02]  /*5760*/  @P3 LDG.E R49, desc[UR46][R2.64] ;  /* 0x0000002e02313981 */ /* 0x020564000c1e1900 */
[----:B-12---:R-:W-:Y:S02]  /*5770*/  @!P3 IMAD.U32 R49, RZ, RZ, UR4 ;  /* 0x00000004ff31be24 */ /* 0x006fe4000f8e00ff */
.L_x_90:
[----:B------:R-:W-:Y:S05]  /*5780*/  @!P4 BRA `(.L_x_91) ;  /* 0x000000000020c947 */ /* 0x000fea0003800000 */
[----:B------:R-:W-:Y:S04]  /*5790*/  ISETP.NE.U32.AND P3, PT, R80, RZ, PT ;  /* 0x000000ff5000720c */ /* 0x000fe80003f65070 */
[----:B------:R-:W-:Y:S11]  /*57a0*/  ISETP.NE.AND.EX P3, PT, R81, RZ, PT, P3 ;  /* 0x000000ff5100720c */ /* 0x000ff60003f65330 */
[----:B------:R-:W-:Y:S02]  /*57b0*/  @!UPT UIADD3 URZ, UPT, UPT, URZ, URZ, URZ ;  /* 0x000000fffffff290 */ /* 0x000fe4000fffe0ff */
[----:B------:R-:W1:Y:S01]  /*57c0*/  @P3 LDC.64 R2, c[0x0][0x8a8] ;  /* 0x00022a00ff023b82 */ /* 0x000e620000000a00 */
[----:B------:R-:W-:Y:S04]  /*57d0*/  @P3 IMAD R0, R82, UR36, RZ ;  /* 0x0000002452003c24 */ /* 0x000fe8000f8e02ff */
[----:B-1----:R-:W-:Y:S05]  /*57e0*/  @P3 IMAD.WIDE R2, R0, 0x4, R2 ;  /* 0x0000000400023825 */ /* 0x002fea00078e0202 */
[----:B-----5:R1:W5:Y:S02]  /*57f0*/  @P3 LDG.E R47, desc[UR46][R2.64] ;  /* 0x0000002e022f3981 */ /* 0x020364000c1e1900 */
[----:B-1----:R-:W2:Y:S02]  /*5800*/  @!P3 LDC R47, c[0x0][0x8a0] ;  /* 0x00022800ff2fbb82 */ /* 0x002ea40000000800 */
.L_x_91:
[----:B-----5:R-:W-:Y:S01]  /*5810*/  FSETP.NEU.AND P3, PT, R49, RZ, PT ;  /* 0x000000ff3100720b */ /* 0x020fe20003f6d000 */
[----:B------:R-:W-:Y:S01]  /*5820*/  BSSY B1, `(.L_x_92) ;  /* 0x0000039000017945 */ /* 0x000fe20003800000 */
[----:B------:R-:W-:Y:S01]  /*5830*/  SEL R3, RZ, 0xffffffff, P2 ;  /* 0xffffffffff037807 */ /* 0x000fe20001000000 */
[----:B------:R-:W-:Y:S01]  /*5840*/  IMAD.MOV.U32 R66, RZ, RZ, 0x1 ;  /* 0x00000001ff427424 */ /* 0x000fe200078e00ff */
[----:B------:R-:W-:Y:S01]  /*5850*/  @P1 LOP3.LUT P2, RZ, R88, 0xff, RZ, 0xc0, !PT ;  /* 0x000000ff58ff1812 */ /* 0x000fe2000784c0ff */
[----:B------:R-:W-:Y:S01]  /*5860*/  IMAD R48, R45, 0x80, R46 ;  /* 0x000000802d307824 */ /* 0x000fe200078e022e */
[----:B------:R-:W-:Y:S01]  /*5870*/  @P1 SEL R0, RZ, 0xffffffff, P3 ;  /* 0xffffffffff001807 */ /* 0x000fe20001800000 */
[----:B------:R-:W-:Y:S01]  /*5880*/  IMAD R106, R101, -0x10, R99 ;  /* 0xfffffff0656a7824 */ /* 0x000fe200078e0263 */
[----:B------:R-:W-:Y:S01]  /*5890*/  LOP3.LUT R97, R97, 0x1, RZ, 0x3c, !PT ;  /* 0x0000000161617812 */ /* 0x000fe200078e3cff */
[----:B------:R-:W-:Y:S01]  /*58a0*/  IMAD.MOV.U32 R65, RZ, RZ, RZ ;  /* 0x000000ffff417224 */ /* 0x000fe200078e00ff */
[----:B------:R-:W-:Y:S02]  /*58b0*/  @P0 SEL R0, R3, R0, !P2 ;  /* 0x0000000003000207 */ /* 0x000fe40005000000 */
[----:B------:R-:W-:Y:S02]  /*58c0*/  CS2R R78, SRZ ;  /* 0x00000000004e7805 */ /* 0x000fe4000001ff00 */
[----:B------:R-:W-:Y:S02]  /*58d0*/  LEA R64, R45, UR48, 0x3 ;  /* 0x000000302d407c11 */ /* 0x000fe4000f8e18ff */
[----:B------:R-:W-:Y:S02]  /*58e0*/  CS2R R76, SRZ ;  /* 0x00000000004c7805 */ /* 0x000fe4000001ff00 */
[----:B------:R-:W-:Y:S02]  /*58f0*/  @P1 LOP3.LUT R0, R0, 0x1, RZ, 0xc0, !PT ;  /* 0x0000000100001812 */ /* 0x000fe400078ec0ff */
[----:B------:R-:W-:Y:S02]  /*5900*/  CS2R R70, SRZ ;  /* 0x0000000000467805 */ /* 0x000fe4000001ff00 */
[----:B------:R-:W-:Y:S02]  /*5910*/  PLOP3.LUT P2, PT, PT, PT, UP1, 0x80, 0x8 ;  /* 0x000000000008781c */ /* 0x000fe40003f4f018 */
[----:B------:R-:W-:Y:S02]  /*5920*/  CS2R R68, SRZ ;  /* 0x0000000000447805 */ /* 0x000fe4000001ff00 */
[----:B------:R-:W-:Y:S02]  /*5930*/  ISETP.NE.U32.OR P5, PT, R0, 0x1, !P1 ;  /* 0x000000010000780c */ /* 0x000fe40004fa5470 */
[----:B------:R-:W-:Y:S02]  /*5940*/  CS2R R62, SRZ ;  /* 0x00000000003e7805 */ /* 0x000fe4000001ff00 */
[----:B------:R-:W-:Y:S02]  /*5950*/  LOP3.LUT P4, R104, R88, 0xff, RZ, 0xc0, !PT ;  /* 0x000000ff58687812 */ /* 0x000fe4000788c0ff */
[----:B------:R-:W-:Y:S02]  /*5960*/  CS2R R60, SRZ ;  /* 0x00000000003c7805 */ /* 0x000fe4000001ff00 */
[----:B------:R-:W-:Y:S02]  /*5970*/  SEL R2, RZ, 0xffffffff, P3 ;  /* 0xffffffffff027807 */ /* 0x000fe40001800000 */
[----:B------:R-:W-:Y:S02]  /*5980*/  CS2R R58, SRZ ;  /* 0x00000000003a7805 */ /* 0x000fe4000001ff00 */
[----:B------:R-:W-:Y:S02]  /*5990*/  P2R R107, PR, RZ, 0x20 ;  /* 0x00000020ff6b7803 */ /* 0x000fe40000000000 */
[----:B------:R-:W-:Y:S02]  /*59a0*/  CS2R R56, SRZ ;  /* 0x0000000000387805 */ /* 0x000fe4000001ff00 */
[----:B------:R-:W-:Y:S02]  /*59b0*/  @P2 SEL R2, R3, R2, !P4 ;  /* 0x0000000203022207 */ /* 0x000fe40006000000 */
[----:B------:R-:W-:Y:S02]  /*59c0*/  @P5 SHF.L.U32 R0, R97, 0x1f, RZ ;  /* 0x0000001f61005819 */ /* 0x000fe400000006ff */
[----:B------:R-:W-:Y:S02]  /*59d0*/  LOP3.LUT R2, R2, 0x1, RZ, 0xc0, !PT ;  /* 0x0000000102027812 */ /* 0x000fe400078ec0ff */
[----:B------:R1:W3:Y:S02]  /*59e0*/  @P5 SYNCS.PHASECHK.TRANS64.TRYWAIT P1, [UR48+0x60], R0 ;  /* 0x00006000ff0055a7 */ /* 0x0002e40008021130 */
[----:B------:R-:W-:Y:S04]  /*59f0*/  ISETP.NE.U32.AND P2, PT, R2, 0x1, PT ;  /* 0x000000010200780c */ /* 0x000fe80003f45070 */
[----:B------:R-:W-:Y:S02]  /*5a00*/  P2R R67, PR, RZ, 0x4 ;  /* 0x00000004ff437803 */ /* 0x000fe40000000000 */
[----:B-1----:R-:W-:Y:S04]  /*5a10*/  SHF.L.U32 R0, R96, 0x1f, RZ ;  /* 0x0000001f60007819 */ /* 0x002fe800000006ff */
[----:B------:R1:W4:Y:S01]  /*5a20*/  SYNCS.PHASECHK.TRANS64.TRYWAIT P0, [R64+URZ+0xd0], R0 ;  /* 0x0000d000400075a7 */ /* 0x00032200080011ff */
[----:B---3--:R-:W-:Y:S01]  /*5a30*/  @P5 SEL R66, RZ, 0x1, !P1 ;  /* 0x00000001ff425807 */ /* 0x008fe20004800000 */
[----:B-1----:R-:W-:Y:S06]  /*5a40*/  @!P5 BRA `(.L_x_93) ;  /* 0x000000000058d947 */ /* 0x002fec0003800000 */
[----:B------:R-:W-:Y:S01]  /*5a50*/  IMAD.MOV.U32 R79, RZ, RZ, RZ ;  /* 0x000000ffff4f7224 */ /* 0x000fe200078e00ff */
[----:B------:R-:W-:Y:S01]  /*5a60*/  ISETP.NE.AND P1, PT, R66, RZ, PT ;  /* 0x000000ff4200720c */ /* 0x000fe20003f25270 */
[----:B------:R-:W-:Y:S01]  /*5a70*/  BSSY B0, `(.L_x_94) ;  /* 0x000000c000007945 */ /* 0x000fe20003800000 */
[----:B------:R-:W-:Y:S02]  /*5a80*/  CS2R R58, SRZ ;  /* 0x00000000003a7805 */ /* 0x000fe4000001ff00 */
[----:B------:R-:W-:Y:S02]  /*5a90*/  CS2R R56, SRZ ;  /* 0x0000000000387805 */ /* 0x000fe4000001ff00 */
[----:B------:R-:W-:Y:S02]  /*5aa0*/  CS2R R62, SRZ ;  /* 0x00000000003e7805 */ /* 0x000fe4000001ff00 */
[----:B------:R-:W-:Y:S02]  /*5ab0*/  CS2R R60, SRZ ;  /* 0x00000000003c7805 */ /* 0x000fe4000001ff00 */
[----:B------:R-:W-:Y:S02]  /*5ac0*/  CS2R R70, SRZ ;  /* 0x0000000000467805 */ /* 0x000fe4000001ff00 */
[----:B------:R-:W-:Y:S02]  /*5ad0*/  CS2R R68, SRZ ;  /* 0x0000000000447805 */ /* 0x000fe4000001ff00 */
[----:B------:R-:W-:Y:S01]  /*5ae0*/  CS2R R76, SRZ ;  /* 0x00000000004c7805 */ /* 0x000fe2000001ff00 */
[----:B------:R-:W-:Y:S06]  /*5af0*/  @P1 BRA `(.L_x_95) ;  /* 0x00000000000c1947 */ /* 0x000fec0003800000 */
[----:B------:R-:W-:Y:S04]  /*5b00*/  SHF.L.U32 R3, R97, 0x1f, RZ ;  /* 0x0000001f61037819 */ /* 0x000fe800000006ff */
[----:B------:R-:W1:Y:S02]  /*5b10*/  SYNCS.PHASECHK.TRANS64.TRYWAIT P1, [UR48+0x60], R3 ;  /* 0x00006003ff0075a7 */ /* 0x000e640008021130 */
[----:B-1----:R-:W-:Y:S05]  /*5b20*/  @!P1 BRA `(.L_x_96) ;  /* 0x0000003c00949947 */ /* 0x002fea0003800000 */
.L_x_95:
[----:B------:R-:W-:Y:S05]  /*5b30*/  BSYNC B0 ;  /* 0x0000000000007941 */ /* 0x000fea0003800000 */
.L_x_94:
[----:B------:R-:W-:Y:S01]  /*5b40*/  ISETP.NE.AND P1, PT, R67, RZ, PT ;  /* 0x000000ff4300720c */ /* 0x000fe20003f25270 */
[----:B------:R-:W-:Y:S11]  /*5b50*/  HFMA2 R65, -RZ, RZ, 0, 5.9604644775390625e-08 ;  /* 0x00000001ff417431 */ /* 0x000ff600000001ff */
[----:B------:R-:W-:Y:S01]  /*5b60*/  @!UPT UIADD3 URZ, UPT, UPT, URZ, URZ, URZ ;  /* 0x000000fffffff290 */ /* 0x000fe2000fffe0ff */
[----:B------:R3:W1:Y:S04]  /*5b70*/  @P1 LDS.128 R56, [R100] ;  /* 0x0000000064381984 */ /* 0x0006680000000c00 */
[----:B------:R3:W1:Y:S04]  /*5b80*/  @P1 LDS.128 R60, [R99+0x10] ;  /* 0x00001000633c1984 */ /* 0x0006680000000c00 */
[----:B------:R3:W1:Y:S04]  /*5b90*/  @P1 LDS.128 R68, [R98+0x20] ;  /* 0x0000200062441984 */ /* 0x0006680000000c00 */
[----:B------:R3:W1:Y:S02]  /*5ba0*/  @P1 LDS.128 R76, [R106+0x30] ;  /* 0x000030006a4c1984 */ /* 0x0006640000000c00 */
.L_x_93:
[----:B------:R-:W-:Y:S05]  /*5bb0*/  BSYNC B1 ;  /* 0x0000000000017941 */ /* 0x000fea0003800000 */
.L_x_92:
[----:B-1----:R-:W-:Y:S04]  /*5bc0*/  SHF.R.U32.HI R2, RZ, 0x15, R48 ;  /* 0x00000015ff027819 */ /* 0x002fe80000011630 */
[----:B------:R-:W-:Y:S01]  /*5bd0*/  LOP3.LUT P1, RZ, R2, 0x3, R92, 0x48, !PT ;  /* 0x0000000302ff7812 */ /* 0x000fe2000782485c */
[----:B------:R-:W-:Y:S01]  /*5be0*/  @!UPT UIADD3 URZ, UPT, UPT, URZ, URZ, URZ ;  /* 0x000000fffffff290 */ /* 0x000fe2000fffe0ff */
[----:B----4-:R-:W-:Y:S11]  /*5bf0*/  @P0 BRA `(.L_x_97) ;  /* 0x0000000000080947 */ /* 0x010ff60003800000 */
[----:B------:R-:W1:Y:S02]  /*5c00*/  SYNCS.PHASECHK.TRANS64.TRYWAIT P0, [R64+URZ+0xd0], R0 ;  /* 0x0000d000400075a7 */ /* 0x000e6400080011ff */
[----:B-1----:R-:W-:Y:S05]  /*5c10*/  @!P0 BRA `(.L_x_98) ;  /* 0x0000003c00708947 */ /* 0x002fea0003800000 */
.L_x_97:
[----:B------:R-:W-:Y:S05]  /*5c20*/  @!P1 BRA `(.L_x_99) ;  /* 0x0000000000409947 */ /* 0x000fea0003800000 */
[----:B------:R-:W4:Y:S01]  /*5c30*/  LDCU.64 UR8, c[0x4][0x70] ;  /* 0x01000e00ff0877ac */ /* 0x000f220008000a00 */
[----:B------:R-:W-:Y:S01]  /*5c40*/  MOV R3, 0x0 ;  /* 0x0000000000037802 */ /* 0x000fe20000000f00 */
[----:B------:R-:W-:Y:S02]  /*5c50*/  HFMA2 R12, -RZ, RZ, 0, 5.9604644775390625e-08 ;  /* 0x00000001ff0c7431 */ /* 0x000fe400000001ff */
[----:B------:R-:W-:Y:S02]  /*5c60*/  IMAD.MOV.U32 R8, RZ, RZ, 0x192 ;  /* 0x00000192ff087424 */ /* 0x000fe400078e00ff */
[----:B------:R-:W-:Y:S01]  /*5c70*/  IMAD.MOV.U32 R13, RZ, RZ, RZ ;  /* 0x000000ffff0d7224 */ /* 0x000fe200078e00ff */
[----:B------:R-:W5:Y:S01]  /*5c80*/  LDCU.64 UR6, c[0x4][0x78] ;  /* 0x01000f00ff0677ac */ /* 0x000f620008000a00 */
[----:B------:R-:W1:Y:S01]  /*5c90*/  LDC.64 R2, c[0x4][R3] ;  /* 0x0100000003027b82 */ /* 0x000e620000000a00 */
[----:B------:R-:W2:Y:S01]  /*5ca0*/  LDCU.64 UR4, c[0x4][0x10] ;  /* 0x01000200ff0477ac */ /* 0x000ea20008000a00 */
[----:B----4-:R-:W-:Y:S01]  /*5cb0*/  MOV R5, UR9 ;  /* 0x0000000900057c02 */ /* 0x010fe20008000f00 */
[----:B------:R-:W-:Y:S01]  /*5cc0*/  IMAD.U32 R4, RZ, RZ, UR8 ;  /* 0x00000008ff047e24 */ /* 0x000fe2000f8e00ff */
[----:B-----5:R-:W-:Y:S01]  /*5cd0*/  MOV R7, UR7 ;  /* 0x0000000700077c02 */ /* 0x020fe20008000f00 */
[----:B------:R-:W-:Y:S01]  /*5ce0*/  IMAD.U32 R6, RZ, RZ, UR6 ;  /* 0x00000006ff067e24 */ /* 0x000fe2000f8e00ff */
[----:B--2---:R-:W-:Y:S01]  /*5cf0*/  MOV R11, UR5 ;  /* 0x00000005000b7c02 */ /* 0x004fe20008000f00 */
[----:B------:R-:W-:Y:S02]  /*5d00*/  IMAD.U32 R10, RZ, RZ, UR4 ;  /* 0x00000004ff0a7e24 */ /* 0x000fe4000f8e00ff */
[----:B------:R-:W-:Y:S07]  /*5d10*/  LEPC R20, `(.L_x_99) ;  /* 0x000000001014794e */ /* 0x000fee0000000000 */
[----:B-1-3--:R-:W-:Y:S05]  /*5d20*/  CALL.ABS.NOINC R2 ;  /* 0x0000000002007343 */ /* 0x00afea0003c00000 */
.L_x_99:
[----:B------:R-:W-:Y:S05]  /*5d30*/  WARPSYNC.ALL ;  /* 0x0000000000007948 */ /* 0x000fea0003800000 */
[----:B------:R-:W-:Y:S01]  /*5d40*/  R2UR UR4, R48 ;  /* 0x00000000300472ca */ /* 0x000fe200000e0000 */
[--C-:B------:R-:W-:Y:S01]  /*5d50*/  HADD2.F32 R50, -RZ, R56.reuse.H0_H0 ;  /* 0x20000038ff327230 */ /* 0x100fe20000004100 */
[----:B------:R-:W-:Y:S01]  /*5d60*/  ISETP.NE.AND P0, PT, R102, RZ, PT ;  /* 0x000000ff6600720c */ /* 0x000fe20003f05270 */
[----:B------:R-:W-:Y:S01]  /*5d70*/  HADD2.F32 R51, -RZ, R56.H1_H1 ;  /* 0x30000038ff337230 */ /* 0x000fe20000004100 */
[----:B------:R-:W-:Y:S01]  /*5d80*/  BSSY.RECONVERGENT B0, `(.L_x_100) ;  /* 0x0000086000007945 */ /* 0x000fe20003800200 */
[--C-:B------:R-:W-:Y:S08]  /*5d90*/  HADD2.F32 R52, -RZ, R57.reuse.H0_H0 ;  /* 0x20000039ff347230 */ /* 0x100ff00000004100 */
[----:B------:R-:W1:Y:S02]  /*5da0*/  LDTM.x32 R4, tmem[UR4] ;  /* 0x00000004000479ee */ /* 0x000e6400082c0000 */
[C---:B-12---:R-:W-:Y:S01]  /*5db0*/  FMUL R0, R47.reuse, R4 ;  /* 0x000000042f007220 */ /* 0x046fe20000400000 */
[C---:B------:R-:W-:Y:S01]  /*5dc0*/  FMUL R2, R47.reuse, R5 ;  /* 0x000000052f027220 */ /* 0x040fe20000400000 */
[C---:B------:R-:W-:Y:S01]  /*5dd0*/  FMUL R4, R47.reuse, R8 ;  /* 0x000000082f047220 */ /* 0x040fe20000400000 */
[----:B------:R-:W-:Y:S01]  /*5de0*/  FMUL R3, R47, R6 ;  /* 0x000000062f037220 */ /* 0x000fe20000400000 */
[C---:B------:R-:W-:Y:S01]  /*5df0*/  FFMA R0, R49.reuse, R50, R0 ;  /* 0x0000003231007223 */ /* 0x040fe20000000000 */
[----:B------:R-:W-:Y:S01]  /*5e00*/  FFMA R2, R49, R51, R2 ;  /* 0x0000003331027223 */ /* 0x000fe20000000002 */
[C---:B------:R-:W-:Y:S01]  /*5e10*/  FMUL R5, R47.reuse, R9 ;  /* 0x000000092f057220 */ /* 0x040fe20000400000 */
        /* <DEDUP_REMOVED lines=16> */
[----:B------:R-:W-:Y:S02]  /*5f20*/  HADD2.F32 R32, -RZ, R57.H1_H1 ;  /* 0x30000039ff207230 */ /* 0x000fe40000004100 */
[C---:B------:R-:W-:Y:S01]  /*5f30*/  FMUL R26, R47.reuse, R30 ;  /* 0x0000001e2f1a7220 */ /* 0x040fe20000400000 */
[----:B------:R-:W-:Y:S01]  /*5f40*/  FMUL R29, R47, R33 ;  /* 0x000000212f1d7220 */ /* 0x000fe20000400000 */
[--C-:B------:R-:W-:Y:S02]  /*5f50*/  HADD2.F32 R33, -RZ, R58.reuse.H0_H0 ;  /* 0x2000003aff217230 */ /* 0x100fe40000004100 */
[----:B------:R-:W-:Y:S01]  /*5f60*/  FFMA R3, R49, R52, R3 ;  /* 0x0000003431037223 */ /* 0x000fe20000000003 */
[C---:B------:R-:W-:Y:S01]  /*5f70*/  FMUL R7, R47.reuse, R7 ;  /* 0x000000072f077220 */ /* 0x040fe20000400000 */
[----:B------:R-:W-:Y:S01]  /*5f80*/  FMUL R30, R47, R34 ;  /* 0x000000222f1e7220 */ /* 0x000fe20000400000 */
[----:B------:R-:W-:Y:S01]  /*5f90*/  HADD2.F32 R34, -RZ, R58.H1_H1 ;  /* 0x3000003aff227230 */ /* 0x000fe20000004100 */
[----:B------:R-:W-:Y:S01]  /*5fa0*/  F2FP.F16.F32.PACK_AB R52, R2, R0 ;  /* 0x000000000234723e */ /* 0x000fe200000000ff */
[--C-:B------:R-:W-:Y:S02]  /*5fb0*/  HADD2.F32 R0, -RZ, R59.reuse.H0_H0 ;  /* 0x2000003bff007230 */ /* 0x100fe40000004100 */
[C---:B------:R-:W-:Y:S01]  /*5fc0*/  FFMA R7, R49.reuse, R32, R7 ;  /* 0x0000002031077223 */ /* 0x040fe20000000007 */
[----:B------:R-:W-:Y:S02]  /*5fd0*/  HADD2.F32 R2, -RZ, R59.H1_H1 ;  /* 0x3000003bff027230 */ /* 0x000fe40000004100 */
[C---:B------:R-:W-:Y:S01]  /*5fe0*/  FFMA R4, R49.reuse, R33, R4 ;  /* 0x0000002131047223 */ /* 0x040fe20000000004 */
[C---:B------:R-:W-:Y:S01]  /*5ff0*/  FFMA R5, R49.reuse, R34, R5 ;  /* 0x0000002231057223 */ /* 0x040fe20000000005 */
[----:B------:R-:W-:Y:S01]  /*6000*/  FFMA R6, R49, R0, R6 ;  /* 0x0000000031067223 */ /* 0x000fe20000000006 */
[--C-:B------:R-:W-:Y:S02]  /*6010*/  HADD2.F32 R0, -RZ, R60.reuse.H0_H0 ;  /* 0x2000003cff007230 */ /* 0x100fe40000004100 */
[----:B------:R-:W-:Y:S01]  /*6020*/  FMUL R11, R47, R11 ;  /* 0x0000000b2f0b7220 */ /* 0x000fe20000400000 */
[----:B------:R-:W-:Y:S01]  /*6030*/  F2FP.F16.F32.PACK_AB R53, R7, R3 ;  /* 0x000000030735723e */ /* 0x000fe200000000ff */
[--C-:B------:R-:W-:Y:S02]  /*6040*/  HADD2.F32 R3, -RZ, R61.reuse.H0_H0 ;  /* 0x2000003dff037230 */ /* 0x100fe40000004100 */
[----:B------:R-:W-:Y:S01]  /*6050*/  FMUL R15, R47, R15 ;  /* 0x0000000f2f0f7220 */ /* 0x000fe20000400000 */
[C---:B------:R-:W-:Y:S01]  /*6060*/  FFMA R11, R49.reuse, R2, R11 ;  /* 0x00000002310b7223 */ /* 0x040fe2000000000b */
[----:B------:R-:W-:Y:S02]  /*6070*/  HADD2.F32 R2, -RZ, R60.H1_H1 ;  /* 0x3000003cff027230 */ /* 0x000fe40000004100 */
[----:B------:R-:W-:Y:S01]  /*6080*/  FFMA R8, R49, R0, R8 ;  /* 0x0000000031087223 */ /* 0x000fe20000000008 */
[----:B------:R-:W-:Y:S02]  /*6090*/  HADD2.F32 R0, -RZ, R61.H1_H1 ;  /* 0x3000003dff007230 */ /* 0x000fe40000004100 */
[C---:B------:R-:W-:Y:S01]  /*60a0*/  FMUL R19, R47.reuse, R19 ;  /* 0x000000132f137220 */ /* 0x040fe20000400000 */
[----:B------:R-:W-:Y:S01]  /*60b0*/  FMUL R23, R47, R23 ;  /* 0x000000172f177220 */ /* 0x000fe20000400000 */
[C---:B------:R-:W-:Y:S01]  /*60c0*/  FFMA R9, R49.reuse, R2, R9 ;  /* 0x0000000231097223 */ /* 0x040fe20000000009 */
[C---:B------:R-:W-:Y:S01]  /*60d0*/  FFMA R10, R49.reuse, R3, R10 ;  /* 0x00000003310a7223 */ /* 0x040fe2000000000a */
[----:B------:R-:W-:Y:S01]  /*60e0*/  FFMA R15, R49, R0, R15 ;  /* 0x00000000310f7223 */ /* 0x000fe2000000000f */
[--C-:B------:R-:W-:Y:S02]  /*60f0*/  HADD2.F32 R2, -RZ, R62.reuse.H0_H0 ;  /* 0x2000003eff027230 */ /* 0x100fe40000004100 */
[----:B------:R-:W-:Y:S01]  /*6100*/  FMUL R27, R47, R27 ;  /* 0x0000001b2f1b7220 */ /* 0x000fe20000400000 */
[----:B------:R-:W-:Y:S01]  /*6110*/  HADD2.F32 R0, -RZ, R62.H1_H1 ;  /* 0x3000003eff007230 */ /* 0x000fe20000004100 */
[----:B------:R-:W-:Y:S01]  /*6120*/  F2FP.F16.F32.PACK_AB R54, R5, R4 ;  /* 0x000000040536723e */ /* 0x000fe200000000ff */
[--C-:B------:R-:W-:Y:S02]  /*6130*/  HADD2.F32 R3, -RZ, R63.reuse.H0_H0 ;  /* 0x2000003fff037230 */ /* 0x100fe40000004100 */
[C---:B------:R-:W-:Y:S01]  /*6140*/  FFMA R12, R49.reuse, R2, R12 ;  /* 0x00000002310c7223 */ /* 0x040fe2000000000c */
[--C-:B------:R-:W-:Y:S02]  /*6150*/  HADD2.F32 R2, -RZ, R68.reuse.H0_H0 ;  /* 0x20000044ff027230 */ /* 0x100fe40000004100 */
[C---:B------:R-:W-:Y:S01]  /*6160*/  FFMA R13, R49.reuse, R0, R13 ;  /* 0x00000000310d7223 */ /* 0x040fe2000000000d */
[----:B------:R-:W-:Y:S02]  /*6170*/  HADD2.F32 R0, -RZ, R63.H1_H1 ;  /* 0x3000003fff007230 */ /* 0x000fe40000004100 */
[----:B------:R-:W-:Y:S01]  /*6180*/  FFMA R14, R49, R3, R14 ;  /* 0x00000003310e7223 */ /* 0x000fe2000000000e */
[----:B------:R-:W-:Y:S01]  /*6190*/  HADD2.F32 R3, -RZ, R68.H1_H1 ;  /* 0x30000044ff037230 */ /* 0x000fe20000004100 */
[----:B------:R-:W-:Y:S01]  /*61a0*/  F2FP.F16.F32.PACK_AB R55, R11, R6 ;  /* 0x000000060b37723e */ /* 0x000fe200000000ff */
[----:B------:R-:W-:Y:S01]  /*61b0*/  FMUL R31, R47, R31 ;  /* 0x0000001f2f1f7220 */ /* 0x000fe20000400000 */
[C---:B------:R-:W-:Y:S01]  /*61c0*/  FFMA R19, R49.reuse, R0, R19 ;  /* 0x0000000031137223 */ /* 0x040fe20000000013 */
[--C-:B------:R-:W-:Y:S02]  /*61d0*/  HADD2.F32 R0, -RZ, R69.reuse.H0_H0 ;  /* 0x20000045ff007230 */ /* 0x100fe40000004100 */
[C---:B------:R-:W-:Y:S01]  /*61e0*/  FFMA R16, R49.reuse, R2, R16 ;  /* 0x0000000231107223 */ /* 0x040fe20000000010 */
[----:B------:R1:W-:Y:S01]  /*61f0*/  STS.128 [R100], R52 ;  /* 0x0000003464007388 */ /* 0x0003e20000000c00 */
[C---:B------:R-:W-:Y:S01]  /*6200*/  FFMA R17, R49.reuse, R3, R17 ;  /* 0x0000000331117223 */ /* 0x040fe20000000011 */
[----:B------:R-:W-:Y:S02]  /*6210*/  HADD2.F32 R2, -RZ, R69.H1_H1 ;  /* 0x30000045ff027230 */ /* 0x000fe40000004100 */
[----:B------:R-:W-:Y:S01]  /*6220*/  FFMA R18, R49, R0, R18 ;  /* 0x0000000031127223 */ /* 0x000fe20000000012 */
[--C-:B------:R-:W-:Y:S01]  /*6230*/  HADD2.F32 R0, -RZ, R70.reuse.H0_H0 ;  /* 0x20000046ff007230 */ /* 0x100fe20000004100 */
[----:B------:R-:W-:Y:S01]  /*6240*/  F2FP.F16.F32.PACK_AB R8, R9, R8 ;  /* 0x000000080908723e */ /* 0x000fe200000000ff */
[--C-:B------:R-:W-:Y:S02]  /*6250*/  HADD2.F32 R3, -RZ, R71.reuse.H0_H0 ;  /* 0x20000047ff037230 */ /* 0x100fe40000004100 */
[C---:B------:R-:W-:Y:S01]  /*6260*/  FFMA R23, R49.reuse, R2, R23 ;  /* 0x0000000231177223 */ /* 0x040fe20000000017 */
[----:B------:R-:W-:Y:S02]  /*6270*/  HADD2.F32 R2, -RZ, R70.H1_H1 ;  /* 0x30000046ff027230 */ /* 0x000fe40000004100 */
[----:B------:R-:W-:Y:S01]  /*6280*/  FFMA R20, R49, R0, R20 ;  /* 0x0000000031147223 */ /* 0x000fe20000000014 */
[----:B------:R-:W-:Y:S01]  /*6290*/  HADD2.F32 R0, -RZ, R71.H1_H1 ;  /* 0x30000047ff007230 */ /* 0x000fe20000004100 */
[----:B------:R-:W-:Y:S01]  /*62a0*/  F2FP.F16.F32.PACK_AB R9, R15, R10 ;  /* 0x0000000a0f09723e */ /* 0x000fe200000000ff */
[----:B------:R-:W-:Y:S02]  /*62b0*/  HADD2.F32 R4, -RZ, R79.H0_H0 ;  /* 0x2000004fff047230 */ /* 0x000fe40000004100 */
[C---:B------:R-:W-:Y:S01]  /*62c0*/  FFMA R21, R49.reuse, R2, R21 ;  /* 0x0000000231157223 */ /* 0x040fe20000000015 */
[C---:B------:R-:W-:Y:S01]  /*62d0*/  FFMA R22, R49.reuse, R3, R22 ;  /* 0x0000000331167223 */ /* 0x040fe20000000016 */
[----:B------:R-:W-:Y:S01]  /*62e0*/  FFMA R27, R49, R0, R27 ;  /* 0x00000000311b7223 */ /* 0x000fe2000000001b */
[--C-:B------:R-:W-:Y:S01]  /*62f0*/  HADD2.F32 R2, -RZ, R76.reuse.H0_H0 ;  /* 0x2000004cff027230 */ /* 0x100fe20000004100 */
[----:B------:R-:W-:Y:S01]  /*6300*/  F2FP.F16.F32.PACK_AB R10, R13, R12 ;  /* 0x0000000c0d0a723e */ /* 0x000fe200000000ff */
[----:B------:R-:W-:Y:S01]  /*6310*/  HADD2.F32 R0, -RZ, R76.H1_H1 ;  /* 0x3000004cff007230 */ /* 0x000fe20000004100 */
[----:B------:R-:W-:Y:S01]  /*6320*/  F2FP.F16.F32.PACK_AB R11, R19, R14 ;  /* 0x0000000e130b723e */ /* 0x000fe200000000ff */
[--C-:B------:R-:W-:Y:S02]  /*6330*/  HADD2.F32 R3, -RZ, R77.reuse.H0_H0 ;  /* 0x2000004dff037230 */ /* 0x100fe40000004100 */
[C---:B------:R-:W-:Y:S01]  /*6340*/  FFMA R24, R49.reuse, R2, R24 ;  /* 0x0000000231187223 */ /* 0x040fe20000000018 */
[--C-:B------:R-:W-:Y:S02]  /*6350*/  HADD2.F32 R2, -RZ, R78.reuse.H0_H0 ;  /* 0x2000004eff027230 */ /* 0x100fe40000004100 */
[C---:B------:R-:W-:Y:S01]  /*6360*/  FFMA R25, R49.reuse, R0, R25 ;  /* 0x0000000031197223 */ /* 0x040fe20000000019 */
[----:B------:R1:W-:Y:S01]  /*6370*/  STS.128 [R99+0x10], R8 ;  /* 0x0000100863007388 */ /* 0x0003e20000000c00 */
[----:B------:R-:W-:Y:S02]  /*6380*/  HADD2.F32 R0, -RZ, R77.H1_H1 ;  /* 0x3000004dff007230 */ /* 0x000fe40000004100 */
[----:B------:R-:W-:Y:S01]  /*6390*/  FFMA R26, R49, R3, R26 ;  /* 0x00000003311a7223 */ /* 0x000fe2000000001a */
[----:B------:R-:W-:Y:S01]  /*63a0*/  HADD2.F32 R3, -RZ, R78.H1_H1 ;  /* 0x3000004eff037230 */ /* 0x000fe20000004100 */
[----:B------:R-:W-:Y:S01]  /*63b0*/  F2FP.F16.F32.PACK_AB R16, R17, R16 ;  /* 0x000000101110723e */ /* 0x000fe200000000ff */
[----:B------:R-:W-:Y:S01]  /*63c0*/  HADD2.F32 R5, -RZ, R79.H1_H1 ;  /* 0x3000004fff057230 */ /* 0x000fe20000004100 */
[----:B------:R-:W-:Y:S01]  /*63d0*/  F2FP.F16.F32.PACK_AB R17, R23, R18 ;  /* 0x000000121711723e */ /* 0x000fe200000000ff */
[----:B------:R-:W-:Y:S01]  /*63e0*/  FFMA R31, R49, R0, R31 ;  /* 0x00000000311f7223 */ /* 0x000fe2000000001f */
[----:B------:R-:W-:Y:S01]  /*63f0*/  FMUL R35, R47, R35 ;  /* 0x000000232f237220 */ /* 0x000fe20000400000 */
[----:B------:R-:W-:Y:S01]  /*6400*/  F2FP.F16.F32.PACK_AB R18, R21, R20 ;  /* 0x000000141512723e */ /* 0x000fe200000000ff */
[----:B------:R-:W-:Y:S01]  /*6410*/  FFMA R28, R49, R2, R28 ;  /* 0x00000002311c7223 */ /* 0x000fe2000000001c */
[----:B------:R-:W-:Y:S01]  /*6420*/  F2FP.F16.F32.PACK_AB R19, R27, R22 ;  /* 0x000000161b13723e */ /* 0x000fe200000000ff */
[C---:B------:R-:W-:Y:S01]  /*6430*/  FFMA R29, R49.reuse, R3, R29 ;  /* 0x00000003311d7223 */ /* 0x040fe2000000001d */
[C---:B------:R-:W-:Y:S01]  /*6440*/  FFMA R30, R49.reuse, R4, R30 ;  /* 0x00000004311e7223 */ /* 0x040fe2000000001e */
[----:B------:R-:W-:Y:S01]  /*6450*/  FFMA R35, R49, R5, R35 ;  /* 0x0000000531237223 */ /* 0x000fe20000000023 */
[----:B------:R-:W-:Y:S01]  /*6460*/  F2FP.F16.F32.PACK_AB R24, R25, R24 ;  /* 0x000000181918723e */ /* 0x000fe200000000ff */
[----:B------:R1:W-:Y:S01]  /*6470*/  STS.128 [R98+0x20], R16 ;  /* 0x0000201062007388 */ /* 0x0003e20000000c00 */
[----:B------:R-:W-:Y:S02]  /*6480*/  F2FP.F16.F32.PACK_AB R25, R31, R26 ;  /* 0x0000001a1f19723e */ /* 0x000fe400000000ff */
[----:B------:R-:W-:Y:S02]  /*6490*/  F2FP.F16.F32.PACK_AB R26, R29, R28 ;  /* 0x0000001c1d1a723e */ /* 0x000fe400000000ff */
[----:B------:R-:W-:Y:S05]  /*64a0*/  F2FP.F16.F32.PACK_AB R27, R35, R30 ;  /* 0x0000001e231b723e */ /* 0x000fea00000000ff */
[----:B------:R1:W-:Y:S01]  /*64b0*/  STS.128 [R106+0x30], R24 ;  /* 0x000030186a007388 */ /* 0x0003e20000000c00 */
[----:B------:R-:W-:Y:S01]  /*64c0*/  @!PT LDS RZ, [RZ] ;  /* 0x00000000fffff984 */ /* 0x000fe20000000800 */
[----:B------:R-:W-:Y:S01]  /*64d0*/  @!PT LDS RZ, [RZ] ;  /* 0x00000000fffff984 */ /* 0x000fe20000000800 */
[----:B------:R-:W-:Y:S01]  /*64e0*/  @!PT LDS RZ, [RZ] ;  /* 0x00000000fffff984 */ /* 0x000fe20000000800 */
[----:B------:R-:W-:Y:S01]  /*64f0*/  @!PT LDS RZ, [RZ] ;  /* 0x00000000fffff984 */ /* 0x000fe20000000800 */
[----:B------:R2:W-:Y:S07]  /*6500*/  MEMBAR.ALL.CTA ;  /* 0x0000000000007992 */ /* 0x0005ee0000008000 */
[----:B--2---:R-:W2:Y:S02]  /*6510*/  FENCE.VIEW.ASYNC.S ;  /* 0x00000000000073c6 */ /* 0x004ea40000000000 */
[----:B--2---:R-:W-:Y:S06]  /*6520*/  BAR.SYNC.DEFER_BLOCKING 0x1, 0x80 ;  /* 0x0042000000007b1d */ /* 0x004fec0000010000 */
[----:B------:R-:W-:Y:S05]  /*6530*/  @P0 BRA `(.L_x_101) ;  /* 0x0000000000280947 */ /* 0x000fea0003800000 */
[----:B------:R-:W-:Y:S02]  /*6540*/  UIADD3 UR4, UPT, UPT, UR48, 0x200, URZ ;  /* 0x0000020030047890 */ /* 0x000fe4000fffe0ff */
[----:B------:R-:W-:Y:S01]  /*6550*/  UIADD3 UR6, UP0, UPT, UR52, 0x680, URZ ;  /* 0x0000068034067890 */ /* 0x000fe2000ff1e0ff */
[----:B------:R-:W-:Y:S03]  /*6560*/  UMOV UR43, UR36 ;  /* 0x00000024002b7c82 */ /* 0x000fe60008000000 */
[----:B------:R-:W-:Y:S01]  /*6570*/  MOV R93, UR4 ;  /* 0x00000004005d7c02 */ /* 0x000fe20008000f00 */
[----:B------:R-:W-:Y:S03]  /*6580*/  UIADD3.X UR7, UPT, UPT, URZ, UR53, URZ, UP0, !UPT ;  /* 0x00000035ff077290 */ /* 0x000fe600087fe4ff */
[----:B------:R-:W-:Y:S11]  /*6590*/  R2UR UR40, R93 ;  /* 0x000000005d2872ca */ /* 0x000ff600000e0000 */
[----:B------:R-:W-:Y:S02]  /*65a0*/  @!UPT UIADD3 URZ, UPT, UPT, URZ, URZ, URZ ;  /* 0x000000fffffff290 */ /* 0x000fe4000fffe0ff */
[----:B------:R2:W-:Y:S01]  /*65b0*/  UTMASTG.3D [UR40], [UR6] ;  /* 0x00000028060073b5 */ /* 0x0005e20008010000 */
[----:B------:R0:W-:Y:S01]  /*65c0*/  UTMACMDFLUSH ;  /* 0x00000000000079b7 */ /* 0x0001e20000000000 */
[----:B--2---:R-:W-:Y:S04]  /*65d0*/  DEPBAR.LE SB0, 0x1 ;  /* 0x000080400000791a */ /* 0x004fe80000000000 */
.L_x_101:
[----:B------:R-:W-:Y:S05]  /*65e0*/  BSYNC.RECONVERGENT B0 ;  /* 0x0000000000007941 */ /* 0x000fea0003800200 */
.L_x_100:
[----:B------:R-:W-:Y:S01]  /*65f0*/  BAR.SYNC.DEFER_BLOCKING 0x1, 0x80 ;  /* 0x0042000000007b1d */ /* 0x000fe20000010000 */
[----:B------:R-:W-:Y:S01]  /*6600*/  ISETP.NE.AND P1, PT, R107, RZ, PT ;  /* 0x000000ff6b00720c */ /* 0x000fe20003f25270 */
[----:B------:R-:W-:Y:S01]  /*6610*/  UISETP.NE.AND UP0, UPT, UR49, URZ, UPT ;  /* 0x000000ff3100728c */ /* 0x000fe2000bf05270 */
[----:B------:R-:W-:Y:S11]  /*6620*/  LEA R2, R65, UR48, 0x3 ;  /* 0x0000003041027c11 */ /* 0x000ff6000f8e18ff */
[----:B------:R-:W-:Y:S01]  /*6630*/  @P1 SHF.L.U32 R3, R97, 0x1f, RZ ;  /* 0x0000001f61031819 */ /* 0x000fe200000006ff */
[----:B------:R-:W-:Y:S06]  /*6640*/  BRA.U !UP0, `(.L_x_102) ;  /* 0x0000000108247547 */ /* 0x000fec000b800000 */
[----:B------:R-:W-:Y:S01]  /*6650*/  IMAD.U32 R4, RZ, RZ, UR51 ;  /* 0x00000033ff047e24 */ /* 0x000fe2000f8e00ff */
[----:B------:R-:W-:Y:S01]  /*6660*/  MOV R0, UR37 ;  /* 0x0000002500007c02 */ /* 0x000fe20008000f00 */
[----:B------:R-:W-:Y:S03]  /*6670*/  UIADD3 UR51, UPT, UPT, UR51, 0x1, URZ ;  /* 0x0000000133337890 */ /* 0x000fe6000fffe0ff */
[----:B------:R-:W-:Y:S01]  /*6680*/  @P1 LEA R4, R4, UR48, 0x3 ;  /* 0x0000003004041c11 */ /* 0x000fe2000f8e18ff */
[----:B------:R-:W-:Y:S04]  /*6690*/  UISETP.NE.AND UP0, UPT, UR51, 0x4, UPT ;  /* 0x000000043300788c */ /* 0x000fe8000bf05270 */
[----:B------:R-:W-:Y:S01]  /*66a0*/  @P1 VIADD R4, R4, 0x80 ;  /* 0x0000008004041836 */ /* 0x000fe20000000000 */
[----:B------:R-:W-:Y:S04]  /*66b0*/  USEL UR51, UR51, URZ, UP0 ;  /* 0x000000ff33337287 */ /* 0x000fe80008000000 */
[----:B------:R-:W-:Y:S04]  /*66c0*/  @P1 PRMT R0, R0, 0x654, R4 ;  /* 0x0000065400001816 */ /* 0x000fe80000000004 */
[----:B------:R2:W-:Y:S04]  /*66d0*/  @P1 SYNCS.ARRIVE.TRANS64.RED.A1T0 RZ, [R0+URZ], RZ ;  /* 0x000000ff00ff19a7 */ /* 0x0005e800081004ff */
.L_x_102:
[----:B------:R-:W4:Y:S01]  /*66e0*/  @P1 SYNCS.PHASECHK.TRANS64.TRYWAIT P0, [R2+URZ+0x60], R3 ;  /* 0x00006003020015a7 */ /* 0x000f2200080011ff */
[----:B------:R-:W-:Y:S01]  /*66f0*/  BSSY B1, `(.L_x_103) ;  /* 0x0000016000017945 */ /* 0x000fe20003800000 */
[----:B----4-:R-:W-:Y:S03]  /*6700*/  @P1 SEL R66, RZ, 0x1, !P0 ;  /* 0x00000001ff421807 */ /* 0x010fe60004000000 */
[----:B------:R-:W-:Y:S05]  /*6710*/  @!P1 BRA `(.L_x_104) ;  /* 0x00000000004c9947 */ /* 0x000fea0003800000 */
[----:B------:R-:W-:Y:S01]  /*6720*/  ISETP.NE.AND P0, PT, R66, RZ, PT ;  /* 0x000000ff4200720c */ /* 0x000fe20003f05270 */
[----:B------:R-:W-:Y:S01]  /*6730*/  BSSY B0, `(.L_x_105) ;  /* 0x000000b000007945 */ /* 0x000fe20003800000 */
[----:B------:R-:W-:Y:S11]  /*6740*/  ISETP.NE.AND P1, PT, R67, RZ, PT ;  /* 0x000000ff4300720c */ /* 0x000ff60003f25270 */
[----:B------:R-:W-:Y:S02]  /*6750*/  @!UPT UIADD3 URZ, UPT, UPT, URZ, URZ, URZ ;  /* 0x000000fffffff290 */ /* 0x000fe4000fffe0ff */
[C---:B------:R-:W-:Y:S01]  /*6760*/  @P1 IMAD R6, R65.reuse, 0x2000, R100 ;  /* 0x0000200041061824 */ /* 0x040fe200078e0264 */
[C---:B------:R-:W-:Y:S01]  /*6770*/  @P1 LEA R4, R65.reuse, R98, 0xd ;  /* 0x0000006241041211 */ /* 0x040fe200078e68ff */
[C---:B------:R-:W-:Y:S02]  /*6780*/  @P1 IMAD R5, R65.reuse, 0x2000, R99 ;  /* 0x0000200041051824 */ /* 0x040fe400078e0263 */
[----:B------:R-:W-:Y:S01]  /*6790*/  @P1 IMAD R3, R65, 0x2000, R106 ;  /* 0x0000200041031824 */ /* 0x000fe200078e026a */
[----:B------:R-:W-:Y:S06]  /*67a0*/  @P0 BRA `(.L_x_106) ;  /* 0x00000000000c0947 */ /* 0x000fec0003800000 */
[----:B--2---:R-:W-:Y:S04]  /*67b0*/  SHF.L.U32 R0, R97, 0x1f, RZ ;  /* 0x0000001f61007819 */ /* 0x004fe800000006ff */
[----:B------:R-:W2:Y:S02]  /*67c0*/  SYNCS.PHASECHK.TRANS64.TRYWAIT P0, [R2+URZ+0x60], R0 ;  /* 0x00006000020075a7 */ /* 0x000ea400080011ff */
[----:B--2---:R-:W-:Y:S05]  /*67d0*/  @!P0 BRA `(.L_x_107) ;  /* 0x0000003000948947 */ /* 0x004fea0003800000 */
.L_x_106:
[----:B------:R-:W-:Y:S05]  /*67e0*/  BSYNC B0 ;  /* 0x0000000000007941 */ /* 0x000fea0003800000 */
.L_x_105:
[----:B------:R-:W-:Y:S02]  /*67f0*/  ISETP.NE.AND P0, PT, R67, RZ, PT ;  /* 0x000000ff4300720c */ /* 0x000fe40003f05270 */
[----:B------:R-:W-:Y:S11]  /*6800*/  IADD3 R65, PT, PT, R65, 0x1, RZ ;  /* 0x0000000141417810 */ /* 0x000ff60007ffe0ff */
[----:B------:R4:W1:Y:S04]  /*6810*/  @P0 LDS.128 R56, [R6] ;  /* 0x0000000006380984 */ /* 0x0008680000000c00 */
[----:B------:R4:W1:Y:S04]  /*6820*/  @P0 LDS.128 R60, [R5+0x10] ;  /* 0x00001000053c0984 */ /* 0x0008680000000c00 */
[----:B------:R4:W1:Y:S04]  /*6830*/  @P0 LDS.128 R68, [R4+0x20] ;  /* 0x0000200004440984 */ /* 0x0008680000000c00 */
[----:B------:R4:W1:Y:S02]  /*6840*/  @P0 LDS.128 R76, [R3+0x30] ;  /* 0x00003000034c0984 */ /* 0x0008640000000c00 */
.L_x_104:
[----:B------:R-:W-:Y:S05]  /*6850*/  BSYNC B1 ;  /* 0x0000000000017941 */ /* 0x000fea0003800000 */
.L_x_103:
[----:B--2---:R-:W-:Y:S05]  /*6860*/  VIADD R0, R48, 0x20 ;  /* 0x0000002030007836 */ /* 0x004fea0000000000 */
[----:B------:R-:W-:Y:S04]  /*6870*/  SHF.R.U32.HI R0, RZ, 0x15, R0 ;  /* 0x00000015ff007819 */ /* 0x000fe80000011600 */
[----:B------:R-:W-:Y:S11]  /*6880*/  LOP3.LUT P0, RZ, R0, 0x3, R92, 0x48, !PT ;  /* 0x0000000300ff7812 */ /* 0x000ff6000780485c */
[----:B------:R-:W-:Y:S02]  /*6890*/  @!UPT UIADD3 URZ, UPT, UPT, URZ, URZ, URZ ;  /* 0x000000fffffff290 */ /* 0x000fe4000fffe0ff */
[----:B------:R-:W-:Y:S05]  /*68a0*/  @!P0 BRA `(.L_x_108) ;  /* 0x0000000000408947 */ /* 0x000fea0003800000 */
[----:B------:R-:W2:Y:S01]  /*68b0*/  LDCU.64 UR8, c[0x4][0x70] ;  /* 0x01000e00ff0877ac */ /* 0x000ea20008000a00 */
[----:B----4-:R-:W-:Y:S01]  /*68c0*/  MOV R3, 0x0 ;  /* 0x0000000000037802 */ /* 0x010fe20000000f00 */
[----:B------:R-:W-:Y:S02]  /*68d0*/  HFMA2 R12, -RZ, RZ, 0, 5.9604644775390625e-08 ;  /* 0x00000001ff0c7431 */ /* 0x000fe400000001ff */
[----:B-1----:R-:W-:Y:S02]  /*68e0*/  IMAD.MOV.U32 R8, RZ, RZ, 0x192 ;  /* 0x00000192ff087424 */ /* 0x002fe400078e00ff */
[----:B------:R-:W-:Y:S01]  /*68f0*/  IMAD.MOV.U32 R13, RZ, RZ, RZ ;  /* 0x000000ffff0d7224 */ /* 0x000fe200078e00ff */
[----:B------:R-:W1:Y:S01]  /*6900*/  LDCU.64 UR6, c[0x4][0x78] ;  /* 0x01000f00ff0677ac */ /* 0x000e620008000a00 */
[----:B------:R-:W4:Y:S01]  /*6910*/  LDC.64 R2, c[0x4][R3] ;  /* 0x0100000003027b82 */ /* 0x000f220000000a00 */
[----:B------:R-:W5:Y:S01]  /*6920*/  LDCU.64 UR4, c[0x4][0x10] ;  /* 0x01000200ff0477ac */ /* 0x000f620008000a00 */
[----:B--2---:R-:W-:Y:S01]  /*6930*/  MOV R5, UR9 ;  /* 0x0000000900057c02 */ /* 0x004fe20008000f00 */
[----:B------:R-:W-:Y:S01]  /*6940*/  IMAD.U32 R4, RZ, RZ, UR8 ;  /* 0x00000008ff047e24 */ /* 0x000fe2000f8e00ff */
[----:B-1----:R-:W-:Y:S01]  /*6950*/  MOV R7, UR7 ;  /* 0x0000000700077c02 */ /* 0x002fe20008000f00 */
[----:B------:R-:W-:Y:S01]  /*6960*/  IMAD.U32 R6, RZ, RZ, UR6 ;  /* 0x00000006ff067e24 */ /* 0x000fe2000f8e00ff */
[----:B-----5:R-:W-:Y:S01]  /*6970*/  MOV R11, UR5 ;  /* 0x00000005000b7c02 */ /* 0x020fe20008000f00 */
[----:B------:R-:W-:Y:S02]  /*6980*/  IMAD.U32 R10, RZ, RZ, UR4 ;  /* 0x00000004ff0a7e24 */ /* 0x000fe4000f8e00ff */
[----:B------:R-:W-:Y:S07]  /*6990*/  LEPC R20, `(.L_x_108) ;  /* 0x000000001014794e */ /* 0x000fee0000000000 */
[----:B---34-:R-:W-:Y:S05]  /*69a0*/  CALL.ABS.NOINC R2 ;  /* 0x0000000002007343 */ /* 0x018fea0003c00000 */
.L_x_108:
[----:B------:R-:W-:Y:S05]  /*69b0*/  WARPSYNC.ALL ;  /* 0x0000000000007948 */ /* 0x000fea0003800000 */
[----:B------:R-:W-:Y:S01]  /*69c0*/  R2UR UR4, R48 ;  /* 0x00000000300472ca */ /* 0x000fe200000e0000 */
[--C-:B-1--4-:R-:W-:Y:S01]  /*69d0*/  HADD2.F32 R3, -RZ, R56.reuse.H0_H0 ;  /* 0x20000038ff037230 */ /* 0x112fe20000004100 */
[----:B------:R-:W-:Y:S01]  /*69e0*/  ISETP.NE.AND P6, PT, R107, RZ, PT ;  /* 0x000000ff6b00720c */ /* 0x000fe20003fc5270 */
[--C-:B------:R-:W-:Y:S01]  /*69f0*/  HADD2.F32 R51, -RZ, R57.reuse.H1_H1 ;  /* 0x30000039ff337230 */ /* 0x100fe20000004100 */
[----:B------:R-:W-:Y:S01]  /*6a00*/  MOV R50, UR51 ;  /* 0x0000003300327c02 */ /* 0x000fe20008000f00 */
[----:B------:R-:W-:Y:S01]  /*6a10*/  BSSY.RECONVERGENT B0, `(.L_x_109) ;  /* 0x000008c000007945 */ /* 0x000fe20003800200 */
[----:B------:R-:W-:Y:S02]  /*6a20*/  MOV R72, UR37 ;  /* 0x0000002500487c02 */ /* 0x000fe40008000f00 */
[----:B------:R-:W-:Y:S05]  /*6a30*/  ISETP.NE.AND P0, PT, R102, RZ, PT ;  /* 0x000000ff6600720c */ /* 0x000fea0003f05270 */
[----:B------:R-:W1:Y:S02]  /*6a40*/  LDTM.x32 R4, tmem[UR4+0x20] ;  /* 0x00002004000479ee */ /* 0x000e6400082c0000 */
[----:B------:R-:W-:Y:S04]  /*6a50*/  @P6 LEA R50, R50, UR48, 0x3 ;  /* 0x0000003032326c11 */ /* 0x000fe8000f8e18ff */
[----:B------:R-:W-:Y:S04]  /*6a60*/  @P6 IADD3 R50, PT, PT, R50, 0x80, RZ ;  /* 0x0000008032326810 */ /* 0x000fe80007ffe0ff */
[----:B------:R-:W-:Y:S01]  /*6a70*/  @P6 PRMT R72, R72, 0x654, R50 ;  /* 0x0000065448486816 */ /* 0x000fe20000000032 */
[----:B------:R-:W-:Y:S02]  /*6a80*/  HADD2.F32 R50, -RZ, R57.H0_H0 ;  /* 0x20000039ff327230 */ /* 0x000fe40000004100 */
[C---:B-1----:R-:W-:Y:S01]  /*6a90*/  FMUL R0, R47.reuse, R4 ;  /* 0x000000042f007220 */ /* 0x042fe20000400000 */
[----:B------:R-:W-:Y:S02]  /*6aa0*/  HADD2.F32 R4, -RZ, R56.H1_H1 ;  /* 0x30000038ff047230 */ /* 0x000fe40000004100 */
[C---:B------:R-:W-:Y:S01]  /*6ab0*/  FMUL R2, R47.reuse, R5 ;  /* 0x000000052f027220 */ /* 0x040fe20000400000 */
[----:B------:R-:W-:Y:S01]  /*6ac0*/  FMUL R7, R47, R7 ;  /* 0x000000072f077220 */ /* 0x000fe20000400000 */
[----:B------:R-:W-:Y:S01]  /*6ad0*/  FFMA R0, R49, R3, R0 ;  /* 0x0000000331007223 */ /* 0x000fe20000000000 */
[----:B------:R-:W-:Y:S01]  /*6ae0*/  FMUL R3, R47, R6 ;  /* 0x000000062f037220 */ /* 0x000fe20000400000 */
[----:B------:R-:W-:Y:S01]  /*6af0*/  FFMA R2, R49, R4, R2 ;  /* 0x0000000431027223 */ /* 0x000fe20000000002 */
[C---:B------:R-:W-:Y:S01]  /*6b00*/  FMUL R4, R47.reuse, R8 ;  /* 0x000000082f047220 */ /* 0x040fe20000400000 */
[----:B------:R-:W-:Y:S01]  /*6b10*/  FMUL R8, R47, R12 ;  /* 0x0000000c2f087220 */ /* 0x000fe20000400000 */
[----:B------:R-:W-:Y:S01]  /*6b20*/  FFMA R3, R49, R50, R3 ;  /* 0x0000003231037223 */ /* 0x000fe20000000003 */
[C---:B------:R-:W-:Y:S01]  /*6b30*/  FMUL R12, R47.reuse, R16 ;  /* 0x000000102f0c7220 */ /* 0x040fe20000400000 */
[C---:B------:R-:W-:Y:S01]  /*6b40*/  FMUL R16, R47.reuse, R20 ;  /* 0x000000142f107220 */ /* 0x040fe20000400000 */
[C---:B------:R-:W-:Y:S01]  /*6b50*/  FMUL R20, R47.reuse, R24 ;  /* 0x000000182f147220 */ /* 0x040fe20000400000 */
[C---:B------:R-:W-:Y:S01]  /*6b60*/  FMUL R24, R47.reuse, R28 ;  /* 0x0000001c2f187220 */ /* 0x040fe20000400000 */
[C---:B------:R-:W-:Y:S01]  /*6b70*/  FMUL R28, R47.reuse, R32 ;  /* 0x000000202f1c7220 */ /* 0x040fe20000400000 */
[--C-:B------:R-:W-:Y:S01]  /*6b80*/  HADD2.F32 R32, -RZ, R58.reuse.H0_H0 ;  /* 0x2000003aff207230 */ /* 0x100fe20000004100 */
[----:B------:R-:W-:Y:S01]  /*6b90*/  F2FP.F16.F32.PACK_AB R52, R2, R0 ;  /* 0x000000000234723e */ /* 0x000fe200000000ff */
[----:B------:R-:W-:Y:S02]  /*6ba0*/  HADD2.F32 R0, -RZ, R58.H1_H1 ;  /* 0x3000003aff007230 */ /* 0x000fe40000004100 */
[----:B------:R-:W-:Y:S01]  /*6bb0*/  FMUL R5, R47, R9 ;  /* 0x000000092f057220 */ /* 0x000fe20000400000 */
[--C-:B------:R-:W-:Y:S02]  /*6bc0*/  HADD2.F32 R2, -RZ, R59.reuse.H0_H0 ;  /* 0x2000003bff027230 */ /* 0x100fe40000004100 */
[C---:B------:R-:W-:Y:S01]  /*6bd0*/  FFMA R7, R49.reuse, R51, R7 ;  /* 0x0000003331077223 */ /* 0x040fe20000000007 */
[C---:B------:R-:W-:Y:S01]  /*6be0*/  FFMA R4, R49.reuse, R32, R4 ;  /* 0x0000002031047223 */ /* 0x040fe20000000004 */
[----:B------:R-:W-:Y:S02]  /*6bf0*/  HADD2.F32 R32, -RZ, R59.H1_H1 ;  /* 0x3000003bff207230 */ /* 0x000fe40000004100 */
[----:B------:R-:W-:Y:S01]  /*6c00*/  FFMA R5, R49, R0, R5 ;  /* 0x0000000031057223 */ /* 0x000fe20000000005 */
[--C-:B------:R-:W-:Y:S01]  /*6c10*/  HADD2.F32 R0, -RZ, R60.reuse.H0_H0 ;  /* 0x2000003cff007230 */ /* 0x100fe20000004100 */
[----:B------:R-:W-:Y:S01]  /*6c20*/  F2FP.F16.F32.PACK_AB R53, R7, R3 ;  /* 0x000000030735723e */ /* 0x000fe200000000ff */
[----:B------:R-:W-:Y:S01]  /*6c30*/  FMUL R6, R47, R10 ;  /* 0x0000000a2f067220 */ /* 0x000fe20000400000 */
[--C-:B------:R-:W-:Y:S01]  /*6c40*/  HADD2.F32 R3, -RZ, R61.reuse.H0_H0 ;  /* 0x2000003dff037230 */ /* 0x100fe20000004100 */
[----:B------:R-:W-:Y:S01]  /*6c50*/  F2FP.F16.F32.PACK_AB R54, R5, R4 ;  /* 0x000000040536723e */ /* 0x000fe200000000ff */
[----:B------:R-:W-:Y:S01]  /*6c60*/  FMUL R11, R47, R11 ;  /* 0x0000000b2f0b7220 */ /* 0x000fe20000400000 */
[----:B------:R-:W-:Y:S01]  /*6c70*/  FFMA R6, R49, R2, R6 ;  /* 0x0000000231067223 */ /* 0x000fe20000000006 */
[----:B------:R-:W-:Y:S02]  /*6c80*/  HADD2.F32 R2, -RZ, R60.H1_H1 ;  /* 0x3000003cff027230 */ /* 0x000fe40000004100 */
[----:B------:R-:W-:Y:S01]  /*6c90*/  FMUL R9, R47, R13 ;  /* 0x0000000d2f097220 */ /* 0x000fe20000400000 */
[C---:B------:R-:W-:Y:S01]  /*6ca0*/  FFMA R11, R49.reuse, R32, R11 ;  /* 0x00000020310b7223 */ /* 0x040fe2000000000b */
[----:B------:R-:W-:Y:S01]  /*6cb0*/  FFMA R8, R49, R0, R8 ;  /* 0x0000000031087223 */ /* 0x000fe20000000008 */
[C---:B------:R-:W-:Y:S01]  /*6cc0*/  FMUL R10, R47.reuse, R14 ;  /* 0x0000000e2f0a7220 */ /* 0x040fe20000400000 */
[----:B------:R-:W-:Y:S02]  /*6cd0*/  HADD2.F32 R0, -RZ, R61.H1_H1 ;  /* 0x3000003dff007230 */ /* 0x000fe40000004100 */
[----:B------:R-:W-:Y:S01]  /*6ce0*/  FMUL R15, R47, R15 ;  /* 0x0000000f2f0f7220 */ /* 0x000fe20000400000 */
[C---:B------:R-:W-:Y:S01]  /*6cf0*/  FFMA R9, R49.reuse, R2, R9 ;  /* 0x0000000231097223 */ /* 0x040fe20000000009 */
[C---:B------:R-:W-:Y:S01]  /*6d00*/  FFMA R10, R49.reuse, R3, R10 ;  /* 0x00000003310a7223 */ /* 0x040fe2000000000a */
[--C-:B------:R-:W-:Y:S02]  /*6d10*/  HADD2.F32 R2, -RZ, R62.reuse.H0_H0 ;  /* 0x2000003eff027230 */ /* 0x100fe40000004100 */
[----:B------:R-:W-:Y:S01]  /*6d20*/  FFMA R15, R49, R0, R15 ;  /* 0x00000000310f7223 */ /* 0x000fe2000000000f */
[----:B------:R-:W-:Y:S02]  /*6d30*/  HADD2.F32 R3, -RZ, R62.H1_H1 ;  /* 0x3000003eff037230 */ /* 0x000fe40000004100 */
[C---:B------:R-:W-:Y:S01]  /*6d40*/  FMUL R13, R47.reuse, R17 ;  /* 0x000000112f0d7220 */ /* 0x040fe20000400000 */
[--C-:B------:R-:W-:Y:S02]  /*6d50*/  HADD2.F32 R0, -RZ, R63.reuse.H0_H0 ;  /* 0x2000003fff007230 */ /* 0x100fe40000004100 */
[----:B------:R-:W-:Y:S01]  /*6d60*/  FMUL R14, R47, R18 ;  /* 0x000000122f0e7220 */ /* 0x000fe20000400000 */
[C---:B------:R-:W-:Y:S01]  /*6d70*/  FFMA R12, R49.reuse, R2, R12 ;  /* 0x00000002310c7223 */ /* 0x040fe2000000000c */
[C---:B------:R-:W-:Y:S01]  /*6d80*/  FFMA R13, R49.reuse, R3, R13 ;  /* 0x00000003310d7223 */ /* 0x040fe2000000000d */
[----:B------:R-:W-:Y:S02]  /*6d90*/  HADD2.F32 R2, -RZ, R63.H1_H1 ;  /* 0x3000003fff027230 */ /* 0x000fe40000004100 */
[----:B------:R-:W-:Y:S01]  /*6da0*/  FFMA R14, R49, R0, R14 ;  /* 0x00000000310e7223 */ /* 0x000fe2000000000e */
[C---:B------:R-:W-:Y:S01]  /*6db0*/  FMUL R19, R47.reuse, R19 ;  /* 0x000000132f137220 */ /* 0x040fe20000400000 */
[--C-:B------:R-:W-:Y:S02]  /*6dc0*/  HADD2.F32 R0, -RZ, R68.reuse.H0_H0 ;  /* 0x20000044ff007230 */ /* 0x100fe40000004100 */
[----:B------:R-:W-:Y:S01]  /*6dd0*/  FMUL R17, R47, R21 ;  /* 0x000000152f117220 */ /* 0x000fe20000400000 */
[--C-:B------:R-:W-:Y:S02]  /*6de0*/  HADD2.F32 R3, -RZ, R69.reuse.H0_H0 ;  /* 0x20000045ff037230 */ /* 0x100fe40000004100 */
[C---:B------:R-:W-:Y:S01]  /*6df0*/  FFMA R19, R49.reuse, R2, R19 ;  /* 0x0000000231137223 */ /* 0x040fe20000000013 */
[----:B------:R-:W-:Y:S02]  /*6e00*/  HADD2.F32 R2, -RZ, R68.H1_H1 ;  /* 0x30000044ff027230 */ /* 0x000fe40000004100 */
        /* <DEDUP_REMOVED lines=9> */
[----:B------:R-:W-:Y:S01]  /*6ea0*/  FMUL R21, R47, R25 ;  /* 0x000000192f157220 */ /* 0x000fe20000400000 */
[----:B------:R-:W-:Y:S01]  /*6eb0*/  F2FP.F16.F32.PACK_AB R55, R11, R6 ;  /* 0x000000060b37723e */ /* 0x000fe200000000ff */
[--C-:B------:R-:W-:Y:S02]  /*6ec0*/  HADD2.F32 R3, -RZ, R71.reuse.H0_H0 ;  /* 0x20000047ff037230 */ /* 0x100fe40000004100 */
[----:B------:R-:W-:Y:S01]  /*6ed0*/  FMUL R22, R47, R26 ;  /* 0x0000001a2f167220 */ /* 0x000fe20000400000 */
[C---:B------:R-:W-:Y:S01]  /*6ee0*/  FFMA R20, R49.reuse, R2, R20 ;  /* 0x0000000231147223 */ /* 0x040fe20000000014 */
[C---:B------:R-:W-:Y:S01]  /*6ef0*/  FFMA R21, R49.reuse, R0, R21 ;  /* 0x0000000031157223 */ /* 0x040fe20000000015 */
[----:B------:R1:W-:Y:S01]  /*6f00*/  STS.128 [R100+0x2000], R52 ;  /* 0x0020003464007388 */ /* 0x0003e20000000c00 */
[----:B------:R-:W-:Y:S02]  /*6f10*/  HADD2.F32 R0, -RZ, R71.H1_H1 ;  /* 0x30000047ff007230 */ /* 0x000fe40000004100 */
[----:B------:R-:W-:Y:S01]  /*6f20*/  FFMA R22, R49, R3, R22 ;  /* 0x0000000331167223 */ /* 0x000fe20000000016 */
[----:B------:R-:W-:Y:S01]  /*6f30*/  FMUL R27, R47, R27 ;  /* 0x0000001b2f1b7220 */ /* 0x000fe20000400000 */
[--C-:B------:R-:W-:Y:S01]  /*6f40*/  HADD2.F32 R2, -RZ, R76.reuse.H0_H0 ;  /* 0x2000004cff027230 */ /* 0x100fe20000004100 */
[----:B------:R-:W-:Y:S01]  /*6f50*/  F2FP.F16.F32.PACK_AB R8, R9, R8 ;  /* 0x000000080908723e */ /* 0x000fe200000000ff */
[----:B------:R-:W-:Y:S01]  /*6f60*/  HADD2.F32 R3, -RZ, R76.H1_H1 ;  /* 0x3000004cff037230 */ /* 0x000fe20000004100 */
[----:B------:R-:W-:Y:S01]  /*6f70*/  F2FP.F16.F32.PACK_AB R9, R15, R10 ;  /* 0x0000000a0f09723e */ /* 0x000fe200000000ff */
[----:B------:R-:W-:Y:S01]  /*6f80*/  FMUL R25, R47, R29 ;  /* 0x0000001d2f197220 */ /* 0x000fe20000400000 */
[--C-:B------:R-:W-:Y:S01]  /*6f90*/  HADD2.F32 R4, -RZ, R77.reuse.H0_H0 ;  /* 0x2000004dff047230 */ /* 0x100fe20000004100 */
[----:B------:R-:W-:Y:S01]  /*6fa0*/  F2FP.F16.F32.PACK_AB R10, R13, R12 ;  /* 0x0000000c0d0a723e */ /* 0x000fe200000000ff */
[----:B------:R-:W-:Y:S01]  /*6fb0*/  FMUL R26, R47, R30 ;  /* 0x0000001e2f1a7220 */ /* 0x000fe20000400000 */
[----:B------:R-:W-:Y:S01]  /*6fc0*/  F2FP.F16.F32.PACK_AB R11, R19, R14 ;  /* 0x0000000e130b723e */ /* 0x000fe200000000ff */
[C---:B------:R-:W-:Y:S01]  /*6fd0*/  FFMA R27, R49.reuse, R0, R27 ;  /* 0x00000000311b7223 */ /* 0x040fe2000000001b */
[C---:B------:R-:W-:Y:S01]  /*6fe0*/  FFMA R24, R49.reuse, R2, R24 ;  /* 0x0000000231187223 */ /* 0x040fe20000000018 */
[----:B------:R-:W-:Y:S02]  /*6ff0*/  HADD2.F32 R0, -RZ, R77.H1_H1 ;  /* 0x3000004dff007230 */ /* 0x000fe40000004100 */
[----:B------:R-:W-:Y:S01]  /*7000*/  FFMA R25, R49, R3, R25 ;  /* 0x0000000331197223 */ /* 0x000fe20000000019 */
[----:B------:R1:W-:Y:S01]  /*7010*/  STS.128 [R99+0x2010], R8 ;  /* 0x0020100863007388 */ /* 0x0003e20000000c00 */
[----:B------:R-:W-:Y:S01]  /*7020*/  FMUL R31, R47, R31 ;  /* 0x0000001f2f1f7220 */ /* 0x000fe20000400000 */
[--C-:B------:R-:W-:Y:S02]  /*7030*/  HADD2.F32 R2, -RZ, R78.reuse.H0_H0 ;  /* 0x2000004eff027230 */ /* 0x100fe40000004100 */
[----:B------:R-:W-:Y:S01]  /*7040*/  FFMA R26, R49, R4, R26 ;  /* 0x00000004311a7223 */ /* 0x000fe2000000001a */
[----:B------:R-:W-:Y:S02]  /*7050*/  HADD2.F32 R3, -RZ, R78.H1_H1 ;  /* 0x3000004eff037230 */ /* 0x000fe40000004100 */
[----:B------:R-:W-:Y:S01]  /*7060*/  FMUL R29, R47, R33 ;  /* 0x000000212f1d7220 */ /* 0x000fe20000400000 */
[--C-:B------:R-:W-:Y:S01]  /*7070*/  HADD2.F32 R4, -RZ, R79.reuse.H0_H0 ;  /* 0x2000004fff047230 */ /* 0x100fe20000004100 */
[----:B------:R-:W-:Y:S01]  /*7080*/  F2FP.F16.F32.PACK_AB R16, R17, R16 ;  /* 0x000000101110723e */ /* 0x000fe200000000ff */
[----:B------:R-:W-:Y:S01]  /*7090*/  FMUL R30, R47, R34 ;  /* 0x000000222f1e7220 */ /* 0x000fe20000400000 */
        /* <DEDUP_REMOVED lines=14> */
[----:B------:R-:W-:Y:S02]  /*7180*/  F2FP.F16.F32.PACK_AB R27, R35, R30 ;  /* 0x0000001e231b723e */ /* 0x000fe400000000ff */
[----:B------:R-:W-:Y:S02]  /*7190*/  LEA R0, R65, UR48, 0x3 ;  /* 0x0000003041007c11 */ /* 0x000fe4000f8e18ff */
[----:B------:R-:W-:Y:S01]  /*71a0*/  @P6 SHF.L.U32 R2, R97, 0x1f, RZ ;  /* 0x0000001f61026819 */ /* 0x000fe200000006ff */
        /* <DEDUP_REMOVED lines=9> */
[----:B------:R-:W-:Y:S02]  /*7240*/  UIADD3 UR8, UP0, UPT, UR52, 0x680, URZ ;  /* 0x0000068034087890 */ /* 0x000fe4000ff1e0ff */
[----:B------:R-:W-:Y:S02]  /*7250*/  UIADD3 UR5, UPT, UPT, UR41, 0x20, URZ ;  /* 0x0000002029057890 */ /* 0x000fe4000fffe0ff */
[----:B------:R-:W-:Y:S02]  /*7260*/  UIADD3 UR4, UPT, UPT, UR48, 0x2200, URZ ;  /* 0x0000220030047890 */ /* 0x000fe4000fffe0ff */
[----:B------:R-:W-:Y:S01]  /*7270*/  UIADD3.X UR9, UPT, UPT, URZ, UR53, URZ, UP0, !UPT ;  /* 0x00000035ff097290 */ /* 0x000fe200087fe4ff */
[----:B------:R-:W-:Y:S01]  /*7280*/  UMOV UR6, UR42 ;  /* 0x0000002a00067c82 */ /* 0x000fe20008000000 */
[----:B------:R-:W-:Y:S07]  /*7290*/  UMOV UR7, UR36 ;  /* 0x0000002400077c82 */ /* 0x000fee0008000000 */
[----:B------:R2:W-:Y:S01]  /*72a0*/  UTMASTG.3D [UR4], [UR8] ;  /* 0x00000004080073b5 */ /* 0x0005e20008010000 */
[----:B------:R0:W-:Y:S01]  /*72b0*/  UTMACMDFLUSH ;  /* 0x00000000000079b7 */ /* 0x0001e20000000000 */
[----:B--2---:R-:W-:Y:S04]  /*72c0*/  DEPBAR.LE SB0, 0x1 ;  /* 0x000080400000791a */ /* 0x004fe80000000000 */
.L_x_110:
[----:B------:R-:W-:Y:S05]  /*72d0*/  BSYNC.RECONVERGENT B0 ;  /* 0x0000000000007941 */ /* 0x000fea0003800200 */
.L_x_109:
[----:B------:R-:W-:Y:S01]  /*72e0*/  BAR.SYNC.DEFER_BLOCKING 0x1, 0x80 ;  /* 0x0042000000007b1d */ /* 0x000fe20000010000 */
[----:B------:R-:W-:Y:S04]  /*72f0*/  UIADD3 UR40, UPT, UPT, UR51, 0x1, URZ ;  /* 0x0000000133287890 */ /* 0x000fe8000fffe0ff */
[----:B------:R-:W-:Y:S04]  /*7300*/  UISETP.NE.AND UP0, UPT, UR40, 0x4, UPT ;  /* 0x000000042800788c */ /* 0x000fe8000bf05270 */
[----:B------:R-:W-:Y:S01]  /*7310*/  USEL UR40, UR40, URZ, UP0 ;  /* 0x000000ff28287287 */ /* 0x000fe20008000000 */
[----:B------:R2:W-:Y:S01]  /*7320*/  @P6 SYNCS.ARRIVE.TRANS64.RED.A1T0 RZ, [R72+URZ], RZ ;  /* 0x000000ff48ff69a7 */ /* 0x0005e200081004ff */
[----:B------:R-:W-:Y:S01]  /*7330*/  BSSY B1, `(.L_x_111) ;  /* 0x0000017000017945 */ /* 0x000fe20003800000 */
[----:B------:R-:W4:Y:S02]  /*7340*/  @P6 SYNCS.PHASECHK.TRANS64.TRYWAIT P0, [R0+URZ+0x60], R2 ;  /* 0x00006002000065a7 */ /* 0x000f2400080011ff */
[----:B----4-:R-:W-:Y:S01]  /*7350*/  @P6 SEL R66, RZ, 0x1, !P0 ;  /* 0x00000001ff426807 */ /* 0x010fe20004000000 */
[----:B--2---:R-:W-:Y:S06]  /*7360*/  @!P6 BRA `(.L_x_112) ;  /* 0x00000000004ce947 */ /* 0x004fec0003800000 */
        /* <DEDUP_REMOVED lines=9> */
[----:B------:R-:W-:Y:S04]  /*7400*/  SHF.L.U32 R6, R97, 0x1f, RZ ;  /* 0x0000001f61067819 */ /* 0x000fe800000006ff */
[----:B------:R-:W2:Y:S02]  /*7410*/  SYNCS.PHASECHK.TRANS64.TRYWAIT P0, [R0+URZ+0x60], R6 ;  /* 0x00006006000075a7 */ /* 0x000ea400080011ff */
[----:B--2---:R-:W-:Y:S05]  /*7420*/  @!P0 BRA `(.L_x_115) ;  /* 0x0000002400948947 */ /* 0x004fea0003800000 */
.L_x_114:
[----:B------:R-:W-:Y:S05]  /*7430*/  BSYNC B0 ;  /* 0x0000000000007941 */ /* 0x000fea0003800000 */
.L_x_113:
[----:B------:R-:W-:Y:S02]  /*7440*/  ISETP.NE.AND P0, PT, R67, RZ, PT ;  /* 0x000000ff4300720c */ /* 0x000fe40003f05270 */
[----:B------:R-:W-:Y:S11]  /*7450*/  IADD3 R65, PT, PT, R65, 0x1, RZ ;  /* 0x0000000141417810 */ /* 0x000ff60007ffe0ff */
[----:B------:R4:W1:Y:S04]  /*7460*/  @P0 LDS.128 R56, [R5] ;  /* 0x0000000005380984 */ /* 0x0008680000000c00 */
[----:B------:R4:W1:Y:S04]  /*7470*/  @P0 LDS.128 R60, [R4+0x10] ;  /* 0x00001000043c0984 */ /* 0x0008680000000c00 */
[----:B------:R4:W1:Y:S04]  /*7480*/  @P0 LDS.128 R68, [R3+0x20] ;  /* 0x0000200003440984 */ /* 0x0008680000000c00 */
[----:B------:R4:W1:Y:S02]  /*7490*/  @P0 LDS.128 R76, [R2+0x30] ;  /* 0x00003000024c0984 */ /* 0x0008640000000c00 */
.L_x_112:
[----:B------:R-:W-:Y:S05]  /*74a0*/  BSYNC B1 ;  /* 0x0000000000017941 */ /* 0x000fea0003800000 */
.L_x_111:
        /* <DEDUP_REMOVED lines=21> */
.L_x_116:
        /* <DEDUP_REMOVED lines=146> */
.L_x_118:
[----:B------:R-:W-:Y:S05]  /*7f20*/  BSYNC.RECONVERGENT B0 ;  /* 0x0000000000007941 */ /* 0x000fea0003800200 */
.L_x_117:
        /* <DEDUP_REMOVED lines=21> */
.L_x_122:
[----:B------:R-:W-:Y:S05]  /*8080*/  BSYNC B0 ;  /* 0x0000000000007941 */ /* 0x000fea0003800000 */
.L_x_121:
[----:B------:R-:W-:Y:S11]  /*8090*/  ISETP.NE.AND P0, PT, R67, RZ, PT ;  /* 0x000000ff4300720c */ /* 0x000ff60003f05270 */
[----:B------:R-:W-:Y:S02]  /*80a0*/  @!UPT UIADD3 URZ, UPT, UPT, URZ, URZ, URZ ;  /* 0x000000fffffff290 */ /* 0x000fe4000fffe0ff */
[----:B------:R4:W1:Y:S04]  /*80b0*/  @P0 LDS.128 R56, [R4] ;  /* 0x0000000004380984 */ /* 0x0008680000000c00 */
[----:B------:R4:W1:Y:S04]  /*80c0*/  @P0 LDS.128 R60, [R3+0x10] ;  /* 0x00001000033c0984 */ /* 0x0008680000000c00 */
[----:B------:R4:W1:Y:S04]  /*80d0*/  @P0 LDS.128 R68, [R2+0x20] ;  /* 0x0000200002440984 */ /* 0x0008680000000c00 */
[----:B------:R4:W1:Y:S02]  /*80e0*/  @P0 LDS.128 R76, [R65+0x30] ;  /* 0x00003000414c0984 */ /* 0x0008640000000c00 */
.L_x_120:
[----:B------:R-:W-:Y:S05]  /*80f0*/  BSYNC B1 ;  /* 0x0000000000017941 */ /* 0x000fea0003800000 */
.L_x_119:
        /* <DEDUP_REMOVED lines=21> */
.L_x_124:
[----:B------:R-:W-:Y:S01]  /*8250*/  ISETP.NE.AND P0, PT, R102, RZ, PT ;  /* 0x000000ff6600720c */ /* 0x000fe20003f05270 */
[----:B------:R-:W-:Y:S05]  /*8260*/  WARPSYNC.ALL ;  /* 0x0000000000007948 */ /* 0x000fea0003800000 */
[----:B------:R-:W-:Y:S01]  /*8270*/  R2UR UR4, R48 ;  /* 0x00000000300472ca */ /* 0x000fe200000e0000 */
[--C-:B-1----:R-:W-:Y:S01]  /*8280*/  HADD2.F32 R0, -RZ, R56.reuse.H0_H0 ;  /* 0x20000038ff007230 */ /* 0x102fe20000004100 */
[----:B------:R-:W-:Y:S01]  /*8290*/  R2UR UR5, R64 ;  /* 0x00000000400572ca */ /* 0x000fe200000e0000 */
[----:B----4-:R-:W-:Y:S01]  /*82a0*/  HADD2.F32 R2, -RZ, R56.H1_H1 ;  /* 0x30000038ff027230 */ /* 0x010fe20000004100 */
[----:B------:R-:W-:Y:S01]  /*82b0*/  BSSY.RECONVERGENT B0, `(.L_x_125) ;  /* 0x0000089000007945 */ /* 0x000fe20003800200 */
[--C-:B------:R-:W-:Y:S02]  /*82c0*/  HADD2.F32 R3, -RZ, R57.reuse.H0_H0 ;  /* 0x20000039ff037230 */ /* 0x100fe40000004100 */
[----:B------:R-:W-:Y:S02]  /*82d0*/  HADD2.F32 R48, -RZ, R57.H1_H1 ;  /* 0x30000039ff307230 */ /* 0x000fe40000004100 */
[--C-:B------:R-:W-:Y:S02]  /*82e0*/  HADD2.F32 R50, -RZ, R58.reuse.H0_H0 ;  /* 0x2000003aff327230 */ /* 0x100fe40000004100 */
[----:B------:R-:W-:Y:S02]  /*82f0*/  HADD2.F32 R51, -RZ, R58.H1_H1 ;  /* 0x3000003aff337230 */ /* 0x000fe40000004100 */
[----:B------:R-:W1:Y:S01]  /*8300*/  LDTM.x32 R4, tmem[UR4+0x60] ;  /* 0x00006004000479ee */ /* 0x000e6200082c0000 */
[----:B------:R-:W-:Y:S01]  /*8310*/  NOP ;  /* 0x0000000000007918 */ /* 0x000fe20000000000 */
[----:B------:R-:W-:Y:S01]  /*8320*/  UIADD3 UR5, UPT, UPT, UR5, 0xf0, URZ ;  /* 0x000000f005057890 */ /* 0x000fe2000fffe0ff */
[--C-:B------:R-:W-:Y:S02]  /*8330*/  HADD2.F32 R52, -RZ, R59.reuse.H0_H0 ;  /* 0x2000003bff347230 */ /* 0x100fe40000004100 */
[----:B------:R-:W-:Y:S01]  /*8340*/  HADD2.F32 R53, -RZ, R59.H1_H1 ;  /* 0x3000003bff357230 */ /* 0x000fe20000004100 */
[----:B------:R-:W-:Y:S01]  /*8350*/  UPRMT UR5, UR37, 0x654, UR5 ;  /* 0x0000065425057896 */ /* 0x000fe20008000005 */
[--C-:B------:R-:W-:Y:S02]  /*8360*/  HADD2.F32 R54, -RZ, R60.reuse.H0_H0 ;  /* 0x2000003cff367230 */ /* 0x100fe40000004100 */
[----:B------:R-:W-:Y:S02]  /*8370*/  HADD2.F32 R55, -RZ, R60.H1_H1 ;  /* 0x3000003cff377230 */ /* 0x000fe40000004100 */
[--C-:B------:R-:W-:Y:S02]  /*8380*/  HADD2.F32 R56, -RZ, R61.reuse.H0_H0 ;  /* 0x2000003dff387230 */ /* 0x100fe40000004100 */
[----:B------:R-:W-:Y:S02]  /*8390*/  HADD2.F32 R57, -RZ, R61.H1_H1 ;  /* 0x3000003dff397230 */ /* 0x000fe40000004100 */
[----:B-1----:R-:W-:Y:S01]  /*83a0*/  SYNCS.ARRIVE.TRANS64.RED.A1T0 RZ, [UR5], RZ ;  /* 0x000000ffffff79a7 */ /* 0x002fe20008100405 */
[--C-:B------:R-:W-:Y:S02]  /*83b0*/  HADD2.F32 R58, -RZ, R62.reuse.H0_H0 ;  /* 0x2000003eff3a7230 */ /* 0x100fe40000004100 */
[----:B------:R-:W-:Y:S02]  /*83c0*/  HADD2.F32 R59, -RZ, R62.H1_H1 ;  /* 0x3000003eff3b7230 */ /* 0x000fe40000004100 */
[--C-:B------:R-:W-:Y:S02]  /*83d0*/  HADD2.F32 R60, -RZ, R63.reuse.H0_H0 ;  /* 0x2000003fff3c7230 */ /* 0x100fe40000004100 */
[----:B------:R-:W-:Y:S02]  /*83e0*/  HADD2.F32 R61, -RZ, R63.H1_H1 ;  /* 0x3000003fff3d7230 */ /* 0x000fe40000004100 */
[C---:B------:R-:W-:Y:S01]  /*83f0*/  FMUL R4, R47.reuse, R4 ;  /* 0x000000042f047220 */ /* 0x040fe20000400000 */
[C---:B------:R-:W-:Y:S01]  /*8400*/  FMUL R5, R47.reuse, R5 ;  /* 0x000000052f057220 */ /* 0x040fe20000400000 */
[C---:B------:R-:W-:Y:S01]  /*8410*/  FMUL R6, R47.reuse, R6 ;  /* 0x000000062f067220 */ /* 0x040fe20000400000 */
[----:B------:R-:W-:Y:S01]  /*8420*/  FMUL R7, R47, R7 ;  /* 0x000000072f077220 */ /* 0x000fe20000400000 */
[C---:B------:R-:W-:Y:S01]  /*8430*/  FFMA R4, R49.reuse, R0, R4 ;  /* 0x0000000031047223 */ /* 0x040fe20000000004 */
[C---:B------:R-:W-:Y:S01]  /*8440*/  FFMA R5, R49.reuse, R2, R5 ;  /* 0x0000000231057223 */ /* 0x040fe20000000005 */
[C---:B------:R-:W-:Y:S01]  /*8450*/  FFMA R6, R49.reuse, R3, R6 ;  /* 0x0000000331067223 */ /* 0x040fe20000000006 */
[----:B------:R-:W-:Y:S01]  /*8460*/  FFMA R7, R49, R48, R7 ;  /* 0x0000003031077223 */ /* 0x000fe20000000007 */
[C---:B------:R-:W-:Y:S01]  /*8470*/  FMUL R8, R47.reuse, R8 ;  /* 0x000000082f087220 */ /* 0x040fe20000400000 */
[----:B------:R-:W-:Y:S01]  /*8480*/  FMUL R9, R47, R9 ;  /* 0x000000092f097220 */ /* 0x000fe20000400000 */
[----:B------:R-:W-:Y:S01]  /*8490*/  F2FP.F16.F32.PACK_AB R4, R5, R4 ;  /* 0x000000040504723e */ /* 0x000fe200000000ff */
[----:B------:R-:W-:Y:S01]  /*84a0*/  FMUL R0, R47, R10 ;  /* 0x0000000a2f007220 */ /* 0x000fe20000400000 */
[----:B------:R-:W-:Y:S01]  /*84b0*/  F2FP.F16.F32.PACK_AB R5, R7, R6 ;  /* 0x000000060705723e */ /* 0x000fe200000000ff */
[C---:B------:R-:W-:Y:S01]  /*84c0*/  FFMA R8, R49.reuse, R50, R8 ;  /* 0x0000003231087223 */ /* 0x040fe20000000008 */
[C---:B------:R-:W-:Y:S01]  /*84d0*/  FFMA R9, R49.reuse, R51, R9 ;  /* 0x0000003331097223 */ /* 0x040fe20000000009 */
[----:B------:R-:W-:Y:S01]  /*84e0*/  FFMA R0, R49, R52, R0 ;  /* 0x0000003431007223 */ /* 0x000fe20000000000 */
[C---:B------:R-:W-:Y:S01]  /*84f0*/  FMUL R2, R47.reuse, R11 ;  /* 0x0000000b2f027220 */ /* 0x040fe20000400000 */
[C---:B------:R-:W-:Y:S01]  /*8500*/  FMUL R3, R47.reuse, R12 ;  /* 0x0000000c2f037220 */ /* 0x040fe20000400000 */
[----:B------:R-:W-:Y:S01]  /*8510*/  FMUL R10, R47, R13 ;  /* 0x0000000d2f0a7220 */ /* 0x000fe20000400000 */
[----:B------:R-:W-:Y:S01]  /*8520*/  F2FP.F16.F32.PACK_AB R6, R9, R8 ;  /* 0x000000080906723e */ /* 0x000fe200000000ff */
[C---:B------:R-:W-:Y:S01]  /*8530*/  FFMA R2, R49.reuse, R53, R2 ;  /* 0x0000003531027223 */ /* 0x040fe20000000002 */
[C---:B------:R-:W-:Y:S01]  /*8540*/  FFMA R3, R49.reuse, R54, R3 ;  /* 0x0000003631037223 */ /* 0x040fe20000000003 */
[----:B------:R-:W-:Y:S01]  /*8550*/  FFMA R10, R49, R55, R10 ;  /* 0x00000037310a7223 */ /* 0x000fe2000000000a */
[C---:B------:R-:W-:Y:S01]  /*8560*/  FMUL R11, R47.reuse, R14 ;  /* 0x0000000e2f0b7220 */ /* 0x040fe20000400000 */
[C---:B------:R-:W-:Y:S01]  /*8570*/  FMUL R15, R47.reuse, R15 ;  /* 0x0000000f2f0f7220 */ /* 0x040fe20000400000 */
[C---:B------:R-:W-:Y:S01]  /*8580*/  FMUL R12, R47.reuse, R16 ;  /* 0x000000102f0c7220 */ /* 0x040fe20000400000 */
[----:B------:R-:W-:Y:S01]  /*8590*/  FMUL R13, R47, R17 ;  /* 0x000000112f0d7220 */ /* 0x000fe20000400000 */
[----:B------:R-:W-:Y:S01]  /*85a0*/  FFMA R11, R49, R56, R11 ;  /* 0x00000038310b7223 */ /* 0x000fe2000000000b */
[----:B------:R-:W-:Y:S01]  /*85b0*/  FMUL R14, R47, R18 ;  /* 0x000000122f0e7220 */ /* 0x000fe20000400000 */
[----:B------:R-:W-:Y:S01]  /*85c0*/  FFMA R15, R49, R57, R15 ;  /* 0x00000039310f7223 */ /* 0x000fe2000000000f */
[--C-:B------:R-:W-:Y:S02]  /*85d0*/  HADD2.F32 R62, -RZ, R68.reuse.H0_H0 ;  /* 0x20000044ff3e7230 */ /* 0x100fe40000004100 */
[----:B------:R-:W-:Y:S01]  /*85e0*/  FMUL R19, R47, R19 ;  /* 0x000000132f137220 */ /* 0x000fe20000400000 */
[----:B------:R-:W-:Y:S01]  /*85f0*/  F2FP.F16.F32.PACK_AB R7, R2, R0 ;  /* 0x000000000207723e */ /* 0x000fe200000000ff */
[----:B------:R-:W-:Y:S01]  /*8600*/  FFMA R12, R49, R58, R12 ;  /* 0x0000003a310c7223 */ /* 0x000fe2000000000c */
[----:B------:R-:W-:Y:S02]  /*8610*/  HADD2.F32 R63, -RZ, R68.H1_H1 ;  /* 0x30000044ff3f7230 */ /* 0x000fe40000004100 */
[----:B------:R-:W-:Y:S01]  /*8620*/  FMUL R16, R47, R20 ;  /* 0x000000142f107220 */ /* 0x000fe20000400000 */
[----:B------:R-:W-:Y:S01]  /*8630*/  FFMA R13, R49, R59, R13 ;  /* 0x0000003b310d7223 */ /* 0x000fe2000000000d */
[----:B------:R1:W-:Y:S01]  /*8640*/  STS.128 [R100+0x6000], R4 ;  /* 0x0060000464007388 */ /* 0x0003e20000000c00 */
[--C-:B------:R-:W-:Y:S02]  /*8650*/  HADD2.F32 R64, -RZ, R69.reuse.H0_H0 ;  /* 0x20000045ff407230 */ /* 0x100fe40000004100 */
[----:B------:R-:W-:Y:S01]  /*8660*/  FMUL R17, R47, R21 ;  /* 0x000000152f117220 */ /* 0x000fe20000400000 */
[----:B------:R-:W-:Y:S01]  /*8670*/  FFMA R14, R49, R60, R14 ;  /* 0x0000003c310e7223 */ /* 0x000fe2000000000e */
[----:B------:R-:W-:Y:S02]  /*8680*/  HADD2.F32 R65, -RZ, R69.H1_H1 ;  /* 0x30000045ff417230 */ /* 0x000fe40000004100 */
[----:B------:R-:W-:Y:S01]  /*8690*/  FMUL R18, R47, R22 ;  /* 0x000000162f127220 */ /* 0x000fe20000400000 */
[----:B------:R-:W-:Y:S01]  /*86a0*/  FFMA R19, R49, R61, R19 ;  /* 0x0000003d31137223 */ /* 0x000fe20000000013 */
        /* <DEDUP_REMOVED lines=11> */
[----:B------:R-:W-:Y:S01]  /*8760*/  F2FP.F16.F32.PACK_AB R8, R10, R3 ;  /* 0x000000030a08723e */ /* 0x000fe200000000ff */
[----:B------:R-:W-:Y:S01]  /*8770*/  FFMA R23, R49, R65, R23 ;  /* 0x0000004131177223 */ /* 0x000fe20000000017 */
[----:B------:R-:W-:Y:S01]  /*8780*/  F2FP.F16.F32.PACK_AB R9, R15, R11 ;  /* 0x0000000b0f09723e */ /* 0x000fe200000000ff */
[--C-:B------:R-:W-:Y:S02]  /*8790*/  HADD2.F32 R70, -RZ, R76.reuse.H0_H0 ;  /* 0x2000004cff467230 */ /* 0x100fe40000004100 */
[----:B------:R-:W-:Y:S01]  /*87a0*/  FMUL R27, R47, R27 ;  /* 0x0000001b2f1b7220 */ /* 0x000fe20000400000 */
[----:B------:R-:W-:Y:S01]  /*87b0*/  F2FP.F16.F32.PACK_AB R10, R13, R12 ;  /* 0x0000000c0d0a723e */ /* 0x000fe200000000ff */
[----:B------:R-:W-:Y:S01]  /*87c0*/  FFMA R20, R49, R66, R20 ;  /* 0x0000004231147223 */ /* 0x000fe20000000014 */
[----:B------:R-:W-:Y:S01]  /*87d0*/  F2FP.F16.F32.PACK_AB R11, R19, R14 ;  /* 0x0000000e130b723e */ /* 0x000fe200000000ff */
[----:B------:R-:W-:Y:S02]  /*87e0*/  HADD2.F32 R71, -RZ, R76.H1_H1 ;  /* 0x3000004cff477230 */ /* 0x000fe40000004100 */
[----:B------:R-:W-:Y:S01]  /*87f0*/  FMUL R24, R47, R28 ;  /* 0x0000001c2f187220 */ /* 0x000fe20000400000 */
[----:B------:R-:W-:Y:S01]  /*8800*/  FFMA R21, R49, R67, R21 ;  /* 0x0000004331157223 */ /* 0x000fe20000000015 */
[--C-:B------:R-:W-:Y:S01]  /*8810*/  HADD2.F32 R72, -RZ, R77.reuse.H0_H0 ;  /* 0x2000004dff487230 */ /* 0x100fe20000004100 */
[----:B------:R1:W-:Y:S01]  /*8820*/  STS.128 [R99+0x6010], R8 ;  /* 0x0060100863007388 */ /* 0x0003e20000000c00 */
        /* <DEDUP_REMOVED lines=49> */
.L_x_126:
[----:B------:R-:W-:Y:S05]  /*8b40*/  BSYNC.RECONVERGENT B0 ;  /* 0x0000000000007941 */ /* 0x000fea0003800200 */
.L_x_125:
[----:B------:R-:W-:Y:S01]  /*8b50*/  BAR.SYNC.DEFER_BLOCKING 0x1, 0x80 ;  /* 0x0042000000007b1d */ /* 0x000fe20000010000 */
[----:B------:R-:W-:Y:S01]  /*8b60*/  UISETP.NE.AND UP0, UPT, UR49, -0x4, UPT ;  /* 0xfffffffc3100788c */ /* 0x000fe2000bf05270 */
[----:B------:R-:W-:Y:S08]  /*8b70*/  IADD3 R45, PT, PT, R45, 0x1, RZ ;  /* 0x000000012d2d7810 */ /* 0x000ff00007ffe0ff */
[----:B------:R-:W-:Y:S05]  /*8b80*/  BRA.U !UP0, `(.L_x_127) ;  /* 0x0000000108287547 */ /* 0x000fea000b800000 */
[----:B------:R-:W-:Y:S01]  /*8b90*/  ISETP.NE.AND P0, PT, R107, RZ, PT ;  /* 0x000000ff6b00720c */ /* 0x000fe20003f05270 */
[----:B------:R-:W-:Y:S01]  /*8ba0*/  IMAD.U32 R2, RZ, RZ, UR51 ;  /* 0x00000033ff027e24 */ /* 0x000fe2000f8e00ff */
[----:B------:R-:W-:Y:S01]  /*8bb0*/  UIADD3 UR51, UPT, UPT, UR51, 0x1, URZ ;  /* 0x0000000133337890 */ /* 0x000fe2000fffe0ff */
[----:B------:R-:W-:Y:S03]  /*8bc0*/  IMAD.U32 R0, RZ, RZ, UR37 ;  /* 0x00000025ff007e24 */ /* 0x000fe6000f8e00ff */
[----:B------:R-:W-:Y:S04]  /*8bd0*/  UISETP.NE.AND UP0, UPT, UR51, 0x4, UPT ;  /* 0x000000043300788c */ /* 0x000fe8000bf05270 */
[----:B------:R-:W-:Y:S03]  /*8be0*/  USEL UR51, UR51, URZ, UP0 ;  /* 0x000000ff33337287 */ /* 0x000fe60008000000 */
[----:B------:R-:W-:Y:S05]  /*8bf0*/  @P0 LEA R2, R2, UR48, 0x3 ;  /* 0x0000003002020c11 */ /* 0x000fea000f8e18ff */
[----:B------:R-:W-:Y:S05]  /*8c00*/  @P0 VIADD R2, R2, 0x80 ;  /* 0x0000008002020836 */ /* 0x000fea0000000000 */
[----:B------:R-:W-:Y:S04]  /*8c10*/  @P0 PRMT R0, R0, 0x654, R2 ;  /* 0x0000065400000816 */ /* 0x000fe80000000002 */
[----:B------:R2:W-:Y:S03]  /*8c20*/  @P0 SYNCS.ARRIVE.TRANS64.RED.A1T0 RZ, [R0+URZ], RZ ;  /* 0x000000ff00ff09a7 */ /* 0x0005e600081004ff */
.L_x_127:
[----:B------:R-:W-:Y:S01]  /*8c30*/  ISETP.NE.AND P2, PT, R103, RZ, PT ;  /* 0x000000ff6700720c */ /* 0x000fe20003f45270 */
[----:B------:R-:W-:Y:S01]  /*8c40*/  UIADD3 UR49, UPT, UPT, UR49, 0x4, URZ ;  /* 0x0000000431317890 */ /* 0x000fe2000fffe0ff */
[----:B------:R-:W-:Y:S01]  /*8c50*/  ISETP.NE.AND P0, PT, R105, 0x2, PT ;  /* 0x000000026900780c */ /* 0x000fe20003f05270 */
[----:B------:R-:W-:Y:S01]  /*8c60*/  IMAD.IADD R14, R43, 0x1, R86 ;  /* 0x000000012b0e7824 */ /* 0x000fe200078e0256 */
[----:B------:R-:W-:Y:S01]  /*8c70*/  ISETP.NE.AND P1, PT, R45, 0x4, PT ;  /* 0x000000042d00780c */ /* 0x000fe20003f25270 */
[----:B------:R-:W-:Y:S01]  /*8c80*/  IMAD.IADD R15, R44, 0x1, R87 ;  /* 0x000000012c0f7824 */ /* 0x000fe200078e0257 */
[----:B------:R-:W-:Y:S02]  /*8c90*/  SEL R2, RZ, 0x1, P0 ;  /* 0x00000001ff027807 */ /* 0x000fe40000000000 */
[----:B--2---:R-:W-:Y:S02]  /*8ca0*/  SEL R0, RZ, 0x1, P1 ;  /* 0x00000001ff007807 */ /* 0x004fe40000800000 */
[----:B------:R-:W-:Y:S02]  /*8cb0*/  LOP3.LUT R95, R95, R2, RZ, 0x3c, !PT ;  /* 0x000000025f5f7212 */ /* 0x000fe400078e3cff */
[----:B------:R-:W-:Y:S02]  /*8cc0*/  LOP3.LUT R96, R96, R0, RZ, 0x3c, !PT ;  /* 0x0000000060607212 */ /* 0x000fe400078e3cff */
[----:B------:R-:W-:Y:S02]  /*8cd0*/  @P2 R2UR UR36, R94 ;  /* 0x000000005e2422ca */ /* 0x000fe400000e0000 */
[----:B------:R-:W-:Y:S02]  /*8ce0*/  SEL R105, R105, RZ, P0 ;  /* 0x000000ff69697207 */ /* 0x000fe40000000000 */
[----:B------:R-:W-:Y:S01]  /*8cf0*/  SEL R45, R45, RZ, P1 ;  /* 0x000000ff2d2d7207 */ /* 0x000fe20000800000 */
[----:B------:R-:W-:Y:S10]  /*8d00*/  @P2 BRA `(.L_x_128) ;  /* 0xffffffc000502947 */ /* 0x000ff4000383ffff */
[----:B------:R-:W-:-:S09]  /*8d10*/  UISETP.NE.AND UP0, UPT, UR50, URZ, UPT ;  /* 0x000000ff3200728c */ /* 0x000fd2000bf05270 */
[----:B------:R-:W-:Y:S05]  /*8d20*/  BRA.U !UP0, `(.L_x_129) ;  /* 0x0000000108487547 */ /* 0x000fea000b800000 */
[----:B------:R-:W2:Y:S02]  /*8d30*/  LDCU.64 UR4, c[0x0][0x890] ;  /* 0x00011200ff0477ac */ /* 0x000ea40008000a00 */
[----:B--2---:R-:W-:-:S04]  /*8d40*/  UISETP.NE.U32.AND UP0, UPT, UR4, URZ, UPT ;  /* 0x000000ff0400728c */ /* 0x004fc8000bf05070 */
[----:B------:R-:W-:-:S09]  /*8d50*/  UISETP.NE.AND.EX UP0, UPT, UR5, URZ, UPT, UP0 ;  /* 0x000000ff0500728c */ /* 0x000fd2000bf05300 */
[----:B------:R-:W-:Y:S05]  /*8d60*/  BRA.U UP0, `(.L_x_130) ;  /* 0x00000001000c7547 */ /* 0x000fea000b800000 */
[----:B------:R-:W-:-:S13]  /*8d70*/  FSETP.NEU.AND P0, PT, R49, RZ, PT ;  /* 0x000000ff3100720b */ /* 0x000fda0003f0d000 */
[----:B------:R-:W-:Y:S05]  /*8d80*/  @!P0 EXIT ;  /* 0x000000000000894d */ /* 0x000fea0003800000 */
[----:B------:R-:W-:Y:S05]  /*8d90*/  BRA `(.L_x_129) ;  /* 0x00000000002c7947 */ /* 0x000fea0003800000 */
.L_x_130:
[----:B------:R-:W-:Y:S01]  /*8da0*/  ISETP.NE.AND P0, PT, R104, RZ, PT ;  /* 0x000000ff6800720c */ /* 0x000fe20003f05270 */
[----:B------:R-:W-:-:S12]  /*8db0*/  BSSY.RECONVERGENT B0, `(.L_x_129) ;  /* 0x0000009000007945 */ /* 0x000fd80003800200 */
[----:B------:R-:W-:Y:S05]  /*8dc0*/  @P0 BRA `(.L_x_131) ;  /* 0x0000000000140947 */ /* 0x000fea0003800000 */
[----:B------:R-:W2:Y:S02]  /*8dd0*/  LDCU.64 UR4, c[0x0][0x888] ;  /* 0x00011100ff0477ac */ /* 0x000ea40008000a00 */
[----:B--2---:R-:W-:-:S04]  /*8de0*/  ISETP.NE.U32.AND P0, PT, RZ, UR4, PT ;  /* 0x00000004ff007c0c */ /* 0x004fc8000bf05070 */
[----:B------:R-:W-:-:S13]  /*8df0*/  ISETP.NE.AND.EX P0, PT, RZ, UR5, PT, P0 ;  /* 0x00000005ff007c0c */ /* 0x000fda000bf05300 */
[----:B------:R-:W-:Y:S05]  /*8e00*/  @!P0 EXIT ;  /* 0x000000000000894d */ /* 0x000fea0003800000 */
[----:B------:R-:W-:Y:S05]  /*8e10*/  BRA `(.L_x_132) ;  /* 0x0000000000087947 */ /* 0x000fea0003800000 */
.L_x_131:
[----:B------:R-:W-:-:S13]  /*8e20*/  FSETP.NEU.AND P0, PT, R49, RZ, PT ;  /* 0x000000ff3100720b */ /* 0x000fda0003f0d000 */
[----:B------:R-:W-:Y:S05]  /*8e30*/  @!P0 EXIT ;  /* 0x000000000000894d */ /* 0x000fea0003800000 */
.L_x_132:
[----:B------:R-:W-:Y:S05]  /*8e40*/  BSYNC.RECONVERGENT B0 ;  /* 0x0000000000007941 */ /* 0x000fea0003800200 */
.L_x_129:
[----:B------:R-:W-:Y:S01]  /*8e50*/  ULEA UR4, UR51, UR48, 0x3 ;  /* 0x0000003033047291 */ /* 0x000fe2000f8e18ff */
[----:B------:R-:W-:-:S04]  /*8e60*/  DEPBAR.LE SB0, 0x0 ;  /* 0x000080000000791a */ /* 0x000fc80000000000 */
[----:B------:R-:W-:-:S04]  /*8e70*/  UIADD3 UR4, UPT, UPT, UR4, 0x80, URZ ;  /* 0x0000008004047890 */ /* 0x000fc8000fffe0ff */
[----:B------:R-:W-:-:S09]  /*8e80*/  UPRMT UR4, UR37, 0x654, UR4 ;  /* 0x0000065425047896 */ /* 0x000fd20008000004 */
[----:B------:R-:W-:Y:S01]  /*8e90*/  SYNCS.ARRIVE.TRANS64.RED.A1T0 RZ, [UR4], RZ ;  /* 0x000000ffffff79a7 */ /* 0x000fe20008100404 */
[----:B------:R-:W-:Y:S05]  /*8ea0*/  EXIT ;  /* 0x000000000000794d */ /* 0x000fea0003800000 */
.L_x_19:
[----:B--2---:R2:W1:Y:S02]  /*8eb0*/  SYNCS.PHASECHK.TRANS64.TRYWAIT P0, [R2+URZ+0x120], R3 ;  /* 0x00012003020075a7 */ /* 0x00446400080011ff */
[----:B-1----:R-:W-:Y:S05]  /*8ec0*/  @!P0 NANOSLEEP.SYNCS 0x989680 ;  /* 0x009896800000895d */ /* 0x002fea0003900000 */
[----:B------:R-:W1:Y:S02]  /*8ed0*/  @!P0 SYNCS.PHASECHK.TRANS64 P0, [R2+URZ+0x120], R3 ;  /* 0x00012003020085a7 */ /* 0x000e6400080010ff */
[----:B-1----:R-:W-:Y:S05]  /*8ee0*/  @!P0 BRA `(.L_x_19) ;  /* 0xfffffffc00f08947 */ /* 0x002fea000383ffff */
[----:B------:R-:W-:Y:S05]  /*8ef0*/  BRA `(.L_x_133) ;  /* 0xffffff8400c87947 */ /* 0x000fea000383ffff */
.L_x_22:
[----:B-1----:R-:W-:-:S07]  /*8f00*/  MOV R2, UR33 ;  /* 0x0000002100027c02 */ /* 0x002fce0008000f00 */
.L_x_134:
[----:B-1----:R1:W2:Y:S02]  /*8f10*/  SYNCS.PHASECHK.TRANS64.TRYWAIT P0, [R2+URZ+0x30], R4 ;  /* 0x00003004020075a7 */ /* 0x0022a400080011ff */
[----:B--2---:R-:W-:Y:S05]  /*8f20*/  @!P0 NANOSLEEP.SYNCS 0x989680 ;  /* 0x009896800000895d */ /* 0x004fea0003900000 */
[----:B------:R-:W2:Y:S02]  /*8f30*/  @!P0 SYNCS.PHASECHK.TRANS64 P0, [R2+URZ+0x30], R4 ;  /* 0x00003004020085a7 */ /* 0x000ea400080010ff */
[----:B--2---:R-:W-:Y:S05]  /*8f40*/  @!P0 BRA `(.L_x_134) ;  /* 0xfffffffc00f08947 */ /* 0x004fea000383ffff */
[----:B------:R-:W-:Y:S05]  /*8f50*/  BRA `(.L_x_21) ;  /* 0xffffff88001c7947 */ /* 0x000fea000383ffff */
.L_x_28:
[----:B-1----:R-:W-:-:S07]  /*8f60*/  MOV R2, UR25 ;  /* 0x0000001900027c02 */ /* 0x002fce0008000f00 */
.L_x_135:
[----:B-1----:R1:W2:Y:S02]  /*8f70*/  SYNCS.PHASECHK.TRANS64.TRYWAIT P0, [R2+URZ+0x30], R4 ;  /* 0x00003004020075a7 */ /* 0x0022a400080011ff */
[----:B--2---:R-:W-:Y:S05]  /*8f80*/  @!P0 NANOSLEEP.SYNCS 0x989680 ;  /* 0x009896800000895d */ /* 0x004fea0003900000 */
[----:B------:R-:W2:Y:S02]  /*8f90*/  @!P0 SYNCS.PHASECHK.TRANS64 P0, [R2+URZ+0x30], R4 ;  /* 0x00003004020085a7 */ /* 0x000ea400080010ff */
[----:B--2---:R-:W-:Y:S05]  /*8fa0*/  @!P0 BRA `(.L_x_135) ;  /* 0xfffffffc00f08947 */ /* 0x004fea000383ffff */
[----:B------:R-:W-:Y:S05]  /*8fb0*/  BRA `(.L_x_27) ;  /* 0xffffff8800d87947 */ /* 0x000fea000383ffff */
.L_x_32:
[----:B-1----:R1:W2:Y:S02]  /*8fc0*/  SYNCS.PHASECHK.TRANS64.TRYWAIT P0, [R2+URZ+0xb0], R3 ;  /* 0x0000b003020075a7 */ /* 0x0022a400080011ff */
[----:B--2---:R-:W-:Y:S05]  /*8fd0*/  @!P0 NANOSLEEP.SYNCS 0x989680 ;  /* 0x009896800000895d */ /* 0x004fea0003900000 */
[----:B------:R-:W2:Y:S02]  /*8fe0*/  @!P0 SYNCS.PHASECHK.TRANS64 P0, [R2+URZ+0xb0], R3 ;  /* 0x0000b003020085a7 */ /* 0x000ea400080010ff */
[----:B--2---:R-:W-:Y:S05]  /*8ff0*/  @!P0 BRA `(.L_x_32) ;  /* 0xfffffffc00f08947 */ /* 0x004fea000383ffff */
[----:B------:R-:W-:Y:S05]  /*9000*/  BRA `(.L_x_136) ;  /* 0xffffff8c00787947 */ /* 0x000fea000383ffff */
.L_x_36:
[----:B----4-:R-:W-:-:S07]  /*9010*/  MOV R0, UR5 ;  /* 0x0000000500007c02 */ /* 0x010fce0008000f00 */
.L_x_137:
[----:B-1----:R1:W2:Y:S02]  /*9020*/  SYNCS.PHASECHK.TRANS64.TRYWAIT P0, [R0+URZ], R2 ;  /* 0x00000002000075a7 */ /* 0x0022a400080011ff */
[----:B--2---:R-:W-:Y:S05]  /*9030*/  @!P0 NANOSLEEP.SYNCS 0x989680 ;  /* 0x009896800000895d */ /* 0x004fea0003900000 */
[----:B------:R-:W2:Y:S02]  /*9040*/  @!P0 SYNCS.PHASECHK.TRANS64 P0, [R0+URZ], R2 ;  /* 0x00000002000085a7 */ /* 0x000ea400080010ff */
[----:B--2---:R-:W-:Y:S05]  /*9050*/  @!P0 BRA `(.L_x_137) ;  /* 0xfffffffc00f08947 */ /* 0x004fea000383ffff */
[----:B------:R-:W-:Y:S05]  /*9060*/  BRA `(.L_x_138) ;  /* 0xffffff9000e87947 */ /* 0x000fea000383ffff */
.L_x_37:
[----:B----4-:R-:W-:-:S07]  /*9070*/  MOV R0, UR5 ;  /* 0x0000000500007c02 */ /* 0x010fce0008000f00 */
.L_x_139:
[----:B-1----:R1:W2:Y:S02]  /*9080*/  SYNCS.PHASECHK.TRANS64.TRYWAIT P0, [R0+URZ], R3 ;  /* 0x00000003000075a7 */ /* 0x0022a400080011ff */
[----:B--2---:R-:W-:Y:S05]  /*9090*/  @!P0 NANOSLEEP.SYNCS 0x989680 ;  /* 0x009896800000895d */ /* 0x004fea0003900000 */
[----:B------:R-:W2:Y:S02]  /*90a0*/  @!P0 SYNCS.PHASECHK.TRANS64 P0, [R0+URZ], R3 ;  /* 0x00000003000085a7 */ /* 0x000ea400080010ff */
[----:B--2---:R-:W-:Y:S05]  /*90b0*/  @!P0 BRA `(.L_x_139) ;  /* 0xfffffffc00f08947 */ /* 0x004fea000383ffff */
[----:B------:R-:W-:Y:S05]  /*90c0*/  BRA `(.L_x_140) ;  /* 0xffffff9000f47947 */ /* 0x000fea000383ffff */
.L_x_38:
[----:B----4-:R-:W-:-:S07]  /*90d0*/  MOV R0, UR5 ;  /* 0x0000000500007c02 */ /* 0x010fce0008000f00 */
.L_x_141:
[----:B-1----:R1:W2:Y:S02]  /*90e0*/  SYNCS.PHASECHK.TRANS64.TRYWAIT P0, [R0+URZ], R3 ;  /* 0x00000003000075a7 */ /* 0x0022a400080011ff */
[----:B--2---:R-:W-:Y:S05]  /*90f0*/  @!P0 NANOSLEEP.SYNCS 0x989680 ;  /* 0x009896800000895d */ /* 0x004fea0003900000 */
[----:B------:R-:W2:Y:S02]  /*9100*/  @!P0 SYNCS.PHASECHK.TRANS64 P0, [R0+URZ], R3 ;  /* 0x00000003000085a7 */ /* 0x000ea400080010ff */
[----:B--2---:R-:W-:Y:S05]  /*9110*/  @!P0 BRA `(.L_x_141) ;  /* 0xfffffffc00f08947 */ /* 0x004fea000383ffff */
[----:B------:R-:W-:Y:S05]  /*9120*/  BRA `(.L_x_142) ;  /* 0xffffff9400007947 */ /* 0x000fea000383ffff */
.L_x_39:
[----:B----4-:R-:W-:-:S07]  /*9130*/  MOV R0, UR5 ;  /* 0x0000000500007c02 */ /* 0x010fce0008000f00 */
.L_x_143:
[----:B-1----:R1:W2:Y:S02]  /*9140*/  SYNCS.PHASECHK.TRANS64.TRYWAIT P0, [R0+URZ], R3 ;  /* 0x00000003000075a7 */ /* 0x0022a400080011ff */
[----:B--2---:R-:W-:Y:S05]  /*9150*/  @!P0 NANOSLEEP.SYNCS 0x989680 ;  /* 0x009896800000895d */ /* 0x004fea0003900000 */
[----:B------:R-:W2:Y:S02]  /*9160*/  @!P0 SYNCS.PHASECHK.TRANS64 P0, [R0+URZ], R3 ;  /* 0x00000003000085a7 */ /* 0x000ea400080010ff */
[----:B--2---:R-:W-:Y:S05]  /*9170*/  @!P0 BRA `(.L_x_143) ;  /* 0xfffffffc00f08947 */ /* 0x004fea000383ffff */
[----:B------:R-:W-:Y:S05]  /*9180*/  BRA `(.L_x_144) ;  /* 0xffffff94000c7947 */ /* 0x000fea000383ffff */
.L_x_40:
[----:B----4-:R-:W-:-:S07]  /*9190*/  MOV R0, UR5 ;  /* 0x0000000500007c02 */ /* 0x010fce0008000f00 */
.L_x_145:
[----:B-1----:R1:W2:Y:S02]  /*91a0*/  SYNCS.PHASECHK.TRANS64.TRYWAIT P0, [R0+URZ], R3 ;  /* 0x00000003000075a7 */ /* 0x0022a400080011ff */
[----:B--2---:R-:W-:Y:S05]  /*91b0*/  @!P0 NANOSLEEP.SYNCS 0x989680 ;  /* 0x009896800000895d */ /* 0x004fea0003900000 */
[----:B------:R-:W2:Y:S02]  /*91c0*/  @!P0 SYNCS.PHASECHK.TRANS64 P0, [R0+URZ], R3 ;  /* 0x00000003000085a7 */ /* 0x000ea400080010ff */
[----:B--2---:R-:W-:Y:S05]  /*91d0*/  @!P0 BRA `(.L_x_145) ;  /* 0xfffffffc00f08947 */ /* 0x004fea000383ffff */
[----:B------:R-:W-:Y:S05]  /*91e0*/  BRA `(.L_x_146) ;  /* 0xffffff9400187947 */ /* 0x000fea000383ffff */
.L_x_43:
[----:B-1----:R1:W2:Y:S02]  /*91f0*/  SYNCS.PHASECHK.TRANS64.TRYWAIT P0, [R0+URZ+0x110], R4 ;  /* 0x00011004000075a7 */ /* 0x0022a400080011ff */
[----:B--2---:R-:W-:Y:S05]  /*9200*/  @!P0 NANOSLEEP.SYNCS 0x989680 ;  /* 0x009896800000895d */ /* 0x004fea0003900000 */
[----:B------:R-:W2:Y:S02]  /*9210*/  @!P0 SYNCS.PHASECHK.TRANS64 P0, [R0+URZ+0x110], R4 ;  /* 0x00011004000085a7 */ /* 0x000ea400080010ff */
[----:B--2---:R-:W-:Y:S05]  /*9220*/  @!P0 BRA `(.L_x_43) ;  /* 0xfffffffc00f08947 */ /* 0x004fea000383ffff */
[----:B------:R-:W-:Y:S05]  /*9230*/  BRA `(.L_x_147) ;  /* 0xffffff9400747947 */ /* 0x000fea000383ffff */
.L_x_44:
[----:B------:R-:W-:-:S07]  /*9240*/  MOV R0, UR5 ;  /* 0x0000000500007c02 */ /* 0x000fce0008000f00 */
.L_x_148:
[----:B-1----:R1:W2:Y:S02]  /*9250*/  SYNCS.PHASECHK.TRANS64.TRYWAIT P0, [R0+URZ+0xc0], R5 ;  /* 0x0000c005000075a7 */ /* 0x0022a400080011ff */
[----:B--2---:R-:W-:Y:S05]  /*9260*/  @!P0 NANOSLEEP.SYNCS 0x989680 ;  /* 0x009896800000895d */ /* 0x004fea0003900000 */
[----:B------:R-:W2:Y:S02]  /*9270*/  @!P0 SYNCS.PHASECHK.TRANS64 P0, [R0+URZ+0xc0], R5 ;  /* 0x0000c005000085a7 */ /* 0x000ea400080010ff */
[----:B--2---:R-:W-:Y:S05]  /*9280*/  @!P0 BRA `(.L_x_148) ;  /* 0xfffffffc00f08947 */ /* 0x004fea000383ffff */
[----:B------:R-:W-:Y:S05]  /*9290*/  BRA `(.L_x_149) ;  /* 0xffffff9400847947 */ /* 0x000fea000383ffff */
.L_x_45:
[----:B-1----:R1:W2:Y:S02]  /*92a0*/  SYNCS.PHASECHK.TRANS64.TRYWAIT P1, [R0+URZ+0xb0], R4 ;  /* 0x0000b004000075a7 */ /* 0x0022a400080211ff */
[----:B--2---:R-:W-:Y:S05]  /*92b0*/  @!P1 NANOSLEEP.SYNCS 0x989680 ;  /* 0x009896800000995d */ /* 0x004fea0003900000 */
[----:B------:R-:W2:Y:S02]  /*92c0*/  @!P1 SYNCS.PHASECHK.TRANS64 P1, [R0+URZ+0xb0], R4 ;  /* 0x0000b004000095a7 */ /* 0x000ea400080210ff */
[----:B--2---:R-:W-:Y:S05]  /*92d0*/  @!P1 BRA `(.L_x_45) ;  /* 0xfffffffc00f09947 */ /* 0x004fea000383ffff */
[----:B------:R-:W-:Y:S05]  /*92e0*/  BRA `(.L_x_150) ;  /* 0xffffff9400b47947 */ /* 0x000fea000383ffff */
.L_x_48:
[----:B------:R-:W-:-:S07]  /*92f0*/  MOV R0, UR5 ;  /* 0x0000000500007c02 */ /* 0x000fce0008000f00 */
.L_x_151:
[----:B-1----:R1:W2:Y:S02]  /*9300*/  SYNCS.PHASECHK.TRANS64.TRYWAIT P0, [R0+URZ+0xc0], R2 ;  /* 0x0000c002000075a7 */ /* 0x0022a400080011ff */
[----:B--2---:R-:W-:Y:S05]  /*9310*/  @!P0 NANOSLEEP.SYNCS 0x989680 ;  /* 0x009896800000895d */ /* 0x004fea0003900000 */
[----:B------:R-:W2:Y:S02]  /*9320*/  @!P0 SYNCS.PHASECHK.TRANS64 P0, [R0+URZ+0xc0], R2 ;  /* 0x0000c002000085a7 */ /* 0x000ea400080010ff */
[----:B--2---:R-:W-:Y:S05]  /*9330*/  @!P0 BRA `(.L_x_151) ;  /* 0xfffffffc00f08947 */ /* 0x004fea000383ffff */
[----:B------:R-:W-:Y:S05]  /*9340*/  BRA `(.L_x_47) ;  /* 0xffffff9800087947 */ /* 0x000fea000383ffff */
.L_x_55:
[----:B-1----:R1:W2:Y:S02]  /*9350*/  SYNCS.PHASECHK.TRANS64.TRYWAIT P1, [R0+URZ+0xb0], R2 ;  /* 0x0000b002000075a7 */ /* 0x0022a400080211ff */
[----:B--2---:R-:W-:Y:S05]  /*9360*/  @!P1 NANOSLEEP.SYNCS 0x989680 ;  /* 0x009896800000995d */ /* 0x004fea0003900000 */
[----:B------:R-:W2:Y:S02]  /*9370*/  @!P1 SYNCS.PHASECHK.TRANS64 P1, [R0+URZ+0xb0], R2 ;  /* 0x0000b002000095a7 */ /* 0x000ea400080210ff */
[----:B--2---:R-:W-:Y:S05]  /*9380*/  @!P1 BRA `(.L_x_55) ;  /* 0xfffffffc00f09947 */ /* 0x004fea000383ffff */
[----:B------:R-:W-:Y:S05]  /*9390*/  BRA `(.L_x_152) ;  /* 0xffffff9c00787947 */ /* 0x000fea000383ffff */
.L_x_56:
[----:B------:R-:W-:-:S07]  /*93a0*/  MOV R2, UR7 ;  /* 0x0000000700027c02 */ /* 0x000fce0008000f00 */
.L_x_153:
[----:B-1----:R1:W2:Y:S02]  /*93b0*/  SYNCS.PHASECHK.TRANS64.TRYWAIT P0, [R2+URZ+0xf0], R0 ;  /* 0x0000f000020075a7 */ /* 0x0022a400080011ff */
[----:B--2---:R-:W-:Y:S05]  /*93c0*/  @!P0 NANOSLEEP.SYNCS 0x989680 ;  /* 0x009896800000895d */ /* 0x004fea0003900000 */
[----:B------:R-:W2:Y:S02]  /*93d0*/  @!P0 SYNCS.PHASECHK.TRANS64 P0, [R2+URZ+0xf0], R0 ;  /* 0x0000f000020085a7 */ /* 0x000ea400080010ff */
[----:B--2---:R-:W-:Y:S05]  /*93e0*/  @!P0 BRA `(.L_x_153) ;  /* 0xfffffffc00f08947 */ /* 0x004fea000383ffff */
[----:B------:R-:W-:Y:S05]  /*93f0*/  BRA `(.L_x_154) ;  /* 0xffffff9c00b07947 */ /* 0x000fea000383ffff */
.L_x_59:
[----:B------:R-:W-:Y:S07]  /*9400*/  MOV R0, UR6 ;  /* 0x0000000600007c02 */ /* 0x000fee0008000f00 */
.L_x_155:
[----:B-1----:R1:W2:Y:S02]  /*9410*/  SYNCS.PHASECHK.TRANS64.TRYWAIT P0, [R0+URZ], R2 ;  /* 0x00000002000075a7 */ /* 0x0022a400080011ff */
[----:B--2---:R-:W-:Y:S05]  /*9420*/  @!P0 NANOSLEEP.SYNCS 0x989680 ;  /* 0x009896800000895d */ /* 0x004fea0003900000 */
[----:B------:R-:W2:Y:S02]  /*9430*/  @!P0 SYNCS.PHASECHK.TRANS64 P0, [R0+URZ], R2 ;  /* 0x00000002000085a7 */ /* 0x000ea400080010ff */
[----:B--2---:R-:W-:Y:S05]  /*9440*/  @!P0 BRA `(.L_x_155) ;  /* 0xfffffffc00f08947 */ /* 0x004fea000383ffff */
[----:B------:R-:W-:Y:S05]  /*9450*/  BRA `(.L_x_58) ;  /* 0xffffff9c00cc7947 */ /* 0x000fea000383ffff */
.L_x_62:
[----:B------:R-:W-:-:S07]  /*9460*/  MOV R0, UR6 ;  /* 0x0000000600007c02 */ /* 0x000fce0008000f00 */
.L_x_156:
[----:B--2---:R2:W4:Y:S02]  /*9470*/  SYNCS.PHASECHK.TRANS64.TRYWAIT P0, [R0+URZ], R2 ;  /* 0x00000002000075a7 */ /* 0x00452400080011ff */
[----:B----4-:R-:W-:Y:S05]  /*9480*/  @!P0 NANOSLEEP.SYNCS 0x989680 ;  /* 0x009896800000895d */ /* 0x010fea0003900000 */
[----:B------:R-:W4:Y:S02]  /*9490*/  @!P0 SYNCS.PHASECHK.TRANS64 P0, [R0+URZ], R2 ;  /* 0x00000002000085a7 */ /* 0x000f2400080010ff */
[----:B----4-:R-:W-:Y:S05]  /*94a0*/  @!P0 BRA `(.L_x_156) ;  /* 0xfffffffc00f08947 */ /* 0x010fea000383ffff */
[----:B------:R-:W-:Y:S05]  /*94b0*/  BRA `(.L_x_157) ;  /* 0xffffffa000a87947 */ /* 0x000fea000383ffff */
.L_x_63:
[----:B------:R-:W-:-:S07]  /*94c0*/  MOV R0, UR6 ;  /* 0x0000000600007c02 */ /* 0x000fce0008000f00 */
.L_x_158:
[----:B-1----:R1:W2:Y:S02]  /*94d0*/  SYNCS.PHASECHK.TRANS64.TRYWAIT P0, [R0+URZ], R3 ;  /* 0x00000003000075a7 */ /* 0x0022a400080011ff */
[----:B--2---:R-:W-:Y:S05]  /*94e0*/  @!P0 NANOSLEEP.SYNCS 0x989680 ;  /* 0x009896800000895d */ /* 0x004fea0003900000 */
[----:B------:R-:W2:Y:S02]  /*94f0*/  @!P0 SYNCS.PHASECHK.TRANS64 P0, [R0+URZ], R3 ;  /* 0x00000003000085a7 */ /* 0x000ea400080010ff */
[----:B--2---:R-:W-:Y:S05]  /*9500*/  @!P0 BRA `(.L_x_158) ;  /* 0xfffffffc00f08947 */ /* 0x004fea000383ffff */
[----:B------:R-:W-:Y:S05]  /*9510*/  BRA `(.L_x_159) ;  /* 0xffffffa000b47947 */ /* 0x000fea000383ffff */
.L_x_64:
[----:B------:R-:W-:-:S07]  /*9520*/  MOV R0, UR6 ;  /* 0x0000000600007c02 */ /* 0x000fce0008000f00 */
.L_x_160:
[----:B-1----:R1:W2:Y:S02]  /*9530*/  SYNCS.PHASECHK.TRANS64.TRYWAIT P0, [R0+URZ], R3 ;  /* 0x00000003000075a7 */ /* 0x0022a400080011ff */
[----:B--2---:R-:W-:Y:S05]  /*9540*/  @!P0 NANOSLEEP.SYNCS 0x989680 ;  /* 0x009896800000895d */ /* 0x004fea0003900000 */
[----:B------:R-:W2:Y:S02]  /*9550*/  @!P0 SYNCS.PHASECHK.TRANS64 P0, [R0+URZ], R3 ;  /* 0x00000003000085a7 */ /* 0x000ea400080010ff */
[----:B--2---:R-:W-:Y:S05]  /*9560*/  @!P0 BRA `(.L_x_160) ;  /* 0xfffffffc00f08947 */ /* 0x004fea000383ffff */
[----:B------:R-:W-:Y:S05]  /*9570*/  BRA `(.L_x_161) ;  /* 0xffffffa000c07947 */ /* 0x000fea000383ffff */
.L_x_65:
[----:B-1----:R-:W-:-:S07]  /*9580*/  MOV R0, UR7 ;  /* 0x0000000700007c02 */ /* 0x002fce0008000f00 */
.L_x_162:
[----:B-1----:R1:W2:Y:S02]  /*9590*/  SYNCS.PHASECHK.TRANS64.TRYWAIT P0, [R0+URZ], R2 ;  /* 0x00000002000075a7 */ /* 0x0022a400080011ff */
[----:B--2---:R-:W-:Y:S05]  /*95a0*/  @!P0 NANOSLEEP.SYNCS 0x989680 ;  /* 0x009896800000895d */ /* 0x004fea0003900000 */
[----:B------:R-:W2:Y:S02]  /*95b0*/  @!P0 SYNCS.PHASECHK.TRANS64 P0, [R0+URZ], R2 ;  /* 0x00000002000085a7 */ /* 0x000ea400080010ff */
[----:B--2---:R-:W-:Y:S05]  /*95c0*/  @!P0 BRA `(.L_x_162) ;  /* 0xfffffffc00f08947 */ /* 0x004fea000383ffff */
[----:B------:R-:W-:Y:S05]  /*95d0*/  BRA `(.L_x_163) ;  /* 0xffffffa000cc7947 */ /* 0x000fea000383ffff */
.L_x_70:
[----:B--2---:R2:W3:Y:S02]  /*95e0*/  SYNCS.PHASECHK.TRANS64.TRYWAIT P0, [R0+URZ+0xb0], R2 ;  /* 0x0000b002000075a7 */ /* 0x0044e400080011ff */
[----:B---3--:R-:W-:Y:S05]  /*95f0*/  @!P0 NANOSLEEP.SYNCS 0x989680 ;  /* 0x009896800000895d */ /* 0x008fea0003900000 */
[----:B------:R-:W3:Y:S02]  /*9600*/  @!P0 SYNCS.PHASECHK.TRANS64 P0, [R0+URZ+0xb0], R2 ;  /* 0x0000b002000085a7 */ /* 0x000ee400080010ff */
[----:B---3--:R-:W-:Y:S05]  /*9610*/  @!P0 BRA `(.L_x_70) ;  /* 0xfffffffc00f08947 */ /* 0x008fea000383ffff */
[----:B------:R-:W-:Y:S05]  /*9620*/  BRA `(.L_x_164) ;  /* 0xffffffa400d87947 */ /* 0x000fea000383ffff */
.L_x_73:
[----:B------:R-:W-:Y:S07]  /*9630*/  MOV R0, UR7 ;  /* 0x0000000700007c02 */ /* 0x000fee0008000f00 */
.L_x_165:
[----:B--2---:R2:W3:Y:S02]  /*9640*/  SYNCS.PHASECHK.TRANS64.TRYWAIT P0, [R0+URZ+0xa8], R2 ;  /* 0x0000a802000075a7 */ /* 0x0044e400080011ff */
[----:B---3--:R-:W-:Y:S05]  /*9650*/  @!P0 NANOSLEEP.SYNCS 0x989680 ;  /* 0x009896800000895d */ /* 0x008fea0003900000 */
[----:B------:R-:W3:Y:S02]  /*9660*/  @!P0 SYNCS.PHASECHK.TRANS64 P0, [R0+URZ+0xa8], R2 ;  /* 0x0000a802000085a7 */ /* 0x000ee400080010ff */
[----:B---3--:R-:W-:Y:S05]  /*9670*/  @!P0 BRA `(.L_x_165) ;  /* 0xfffffffc00f08947 */ /* 0x008fea000383ffff */
[----:B------:R-:W-:Y:S05]  /*9680*/  BRA `(.L_x_72) ;  /* 0xffffffa800b87947 */ /* 0x000fea000383ffff */
.L_x_76:
[----:B------:R-:W-:Y:S07]  /*9690*/  MOV R0, UR7 ;  /* 0x0000000700007c02 */ /* 0x000fee0008000f00 */
.L_x_166:
[----:B-1----:R1:W2:Y:S02]  /*96a0*/  SYNCS.PHASECHK.TRANS64.TRYWAIT P0, [R0+URZ+0x80], R14 ;  /* 0x0000800e000075a7 */ /* 0x0022a400080011ff */
[----:B--2---:R-:W-:Y:S05]  /*96b0*/  @!P0 NANOSLEEP.SYNCS 0x989680 ;  /* 0x009896800000895d */ /* 0x004fea0003900000 */
[----:B------:R-:W2:Y:S02]  /*96c0*/  @!P0 SYNCS.PHASECHK.TRANS64 P0, [R0+URZ+0x80], R14 ;  /* 0x0000800e000085a7 */ /* 0x000ea400080010ff */
[----:B--2---:R-:W-:Y:S05]  /*96d0*/  @!P0 BRA `(.L_x_166) ;  /* 0xfffffffc00f08947 */ /* 0x004fea000383ffff */
[----:B------:R-:W-:Y:S05]  /*96e0*/  BRA `(.L_x_167) ;  /* 0xffffffac00307947 */ /* 0x000fea000383ffff */
.L_x_77:
[----:B------:R-:W-:Y:S07]  /*96f0*/  MOV R0, UR7 ;  /* 0x0000000700007c02 */ /* 0x000fee0008000f00 */
.L_x_168:
[----:B-1----:R1:W2:Y:S02]  /*9700*/  SYNCS.PHASECHK.TRANS64.TRYWAIT P0, [R0+URZ+0x88], R14 ;  /* 0x0000880e000075a7 */ /* 0x0022a400080011ff */
[----:B--2---:R-:W-:Y:S05]  /*9710*/  @!P0 NANOSLEEP.SYNCS 0x989680 ;  /* 0x009896800000895d */ /* 0x004fea0003900000 */
[----:B------:R-:W2:Y:S02]  /*9720*/  @!P0 SYNCS.PHASECHK.TRANS64 P0, [R0+URZ+0x88], R14 ;  /* 0x0000880e000085a7 */ /* 0x000ea400080010ff */
[----:B--2---:R-:W-:Y:S05]  /*9730*/  @!P0 BRA `(.L_x_168) ;  /* 0xfffffffc00f08947 */ /* 0x004fea000383ffff */
[----:B------:R-:W-:Y:S05]  /*9740*/  BRA `(.L_x_169) ;  /* 0xffffffac00687947 */ /* 0x000fea000383ffff */
.L_x_78:
[----:B------:R-:W-:Y:S07]  /*9750*/  MOV R0, UR7 ;  /* 0x0000000700007c02 */ /* 0x000fee0008000f00 */
.L_x_170:
[----:B-1----:R1:W2:Y:S02]  /*9760*/  SYNCS.PHASECHK.TRANS64.TRYWAIT P0, [R0+URZ+0x90], R14 ;  /* 0x0000900e000075a7 */ /* 0x0022a400080011ff */
[----:B--2---:R-:W-:Y:S05]  /*9770*/  @!P0 NANOSLEEP.SYNCS 0x989680 ;  /* 0x009896800000895d */ /* 0x004fea0003900000 */
[----:B------:R-:W2:Y:S02]  /*9780*/  @!P0 SYNCS.PHASECHK.TRANS64 P0, [R0+URZ+0x90], R14 ;  /* 0x0000900e000085a7 */ /* 0x000ea400080010ff */
[----:B--2---:R-:W-:Y:S05]  /*9790*/  @!P0 BRA `(.L_x_170) ;  /* 0xfffffffc00f08947 */ /* 0x004fea000383ffff */
[----:B------:R-:W-:Y:S05]  /*97a0*/  BRA `(.L_x_171) ;  /* 0xffffffac00ac7947 */ /* 0x000fea000383ffff */
.L_x_79:
[----:B------:R-:W-:Y:S07]  /*97b0*/  MOV R0, UR7 ;  /* 0x0000000700007c02 */ /* 0x000fee0008000f00 */
.L_x_172:
[----:B-1----:R1:W2:Y:S02]  /*97c0*/  SYNCS.PHASECHK.TRANS64.TRYWAIT P0, [R0+URZ+0x98], R14 ;  /* 0x0000980e000075a7 */ /* 0x0022a400080011ff */
[----:B--2---:R-:W-:Y:S05]  /*97d0*/  @!P0 NANOSLEEP.SYNCS 0x989680 ;  /* 0x009896800000895d */ /* 0x004fea0003900000 */
[----:B------:R-:W2:Y:S02]  /*97e0*/  @!P0 SYNCS.PHASECHK.TRANS64 P0, [R0+URZ+0x98], R14 ;  /* 0x0000980e000085a7 */ /* 0x000ea400080010ff */
[----:B--2---:R-:W-:Y:S05]  /*97f0*/  @!P0 BRA `(.L_x_172) ;  /* 0xfffffffc00f08947 */ /* 0x004fea000383ffff */
[----:B------:R-:W-:Y:S05]  /*9800*/  BRA `(.L_x_173) ;  /* 0xffffffb000307947 */ /* 0x000fea000383ffff */
.L_x_81:
[----:B------:R-:W-:-:S07]  /*9810*/  MOV R0, UR7 ;  /* 0x0000000700007c02 */ /* 0x000fce0008000f00 */
.L_x_174:
[----:B-1----:R1:W3:Y:S02]  /*9820*/  SYNCS.PHASECHK.TRANS64.TRYWAIT P0, [R0+URZ+0x80], R2 ;  /* 0x00008002000075a7 */ /* 0x0022e400080011ff */
[----:B---3--:R-:W-:Y:S05]  /*9830*/  @!P0 NANOSLEEP.SYNCS 0x989680 ;  /* 0x009896800000895d */ /* 0x008fea0003900000 */
[----:B------:R-:W3:Y:S02]  /*9840*/  @!P0 SYNCS.PHASECHK.TRANS64 P0, [R0+URZ+0x80], R2 ;  /* 0x00008002000085a7 */ /* 0x000ee400080010ff */
[----:B---3--:R-:W-:Y:S05]  /*9850*/  @!P0 BRA `(.L_x_174) ;  /* 0xfffffffc00f08947 */ /* 0x008fea000383ffff */
[----:B------:R-:W-:Y:S05]  /*9860*/  BRA `(.L_x_175) ;  /* 0xffffffb000a07947 */ /* 0x000fea000383ffff */
.L_x_82:
[----:B-1----:R-:W-:-:S07]  /*9870*/  MOV R0, UR7 ;  /* 0x0000000700007c02 */ /* 0x002fce0008000f00 */
.L_x_176:
[----:B-1----:R1:W3:Y:S02]  /*9880*/  SYNCS.PHASECHK.TRANS64.TRYWAIT P0, [R0+URZ+0x88], R2 ;  /* 0x00008802000075a7 */ /* 0x0022e400080011ff */
[----:B---3--:R-:W-:Y:S05]  /*9890*/  @!P0 NANOSLEEP.SYNCS 0x989680 ;  /* 0x009896800000895d */ /* 0x008fea0003900000 */
[----:B------:R-:W3:Y:S02]  /*98a0*/  @!P0 SYNCS.PHASECHK.TRANS64 P0, [R0+URZ+0x88], R2 ;  /* 0x00008802000085a7 */ /* 0x000ee400080010ff */
[----:B---3--:R-:W-:Y:S05]  /*98b0*/  @!P0 BRA `(.L_x_176) ;  /* 0xfffffffc00f08947 */ /* 0x008fea000383ffff */
[----:B------:R-:W-:Y:S05]  /*98c0*/  BRA `(.L_x_177) ;  /* 0xffffffb000907947 */ /* 0x000fea000383ffff */
.L_x_83:
[----:B-1----:R-:W-:-:S07]  /*98d0*/  MOV R0, UR7 ;  /* 0x0000000700007c02 */ /* 0x002fce0008000f00 */
.L_x_178:
[----:B-1----:R1:W3:Y:S02]  /*98e0*/  SYNCS.PHASECHK.TRANS64.TRYWAIT P0, [R0+URZ+0x90], R2 ;  /* 0x00009002000075a7 */ /* 0x0022e400080011ff */
[----:B---3--:R-:W-:Y:S05]  /*98f0*/  @!P0 NANOSLEEP.SYNCS 0x989680 ;  /* 0x009896800000895d */ /* 0x008fea0003900000 */
[----:B------:R-:W3:Y:S02]  /*9900*/  @!P0 SYNCS.PHASECHK.TRANS64 P0, [R0+URZ+0x90], R2 ;  /* 0x00009002000085a7 */ /* 0x000ee400080010ff */
[----:B---3--:R-:W-:Y:S05]  /*9910*/  @!P0 BRA `(.L_x_178) ;  /* 0xfffffffc00f08947 */ /* 0x008fea000383ffff */
[----:B------:R-:W-:Y:S05]  /*9920*/  BRA `(.L_x_179) ;  /* 0xffffffb000807947 */ /* 0x000fea000383ffff */
.L_x_85:
[----:B--2---:R2:W4:Y:S02]  /*9930*/  SYNCS.PHASECHK.TRANS64.TRYWAIT P0, [R0+URZ+0xb0], R2 ;  /* 0x0000b002000075a7 */ /* 0x00452400080011ff */
[----:B----4-:R-:W-:Y:S05]  /*9940*/  @!P0 NANOSLEEP.SYNCS 0x989680 ;  /* 0x009896800000895d */ /* 0x010fea0003900000 */
[----:B------:R-:W4:Y:S02]  /*9950*/  @!P0 SYNCS.PHASECHK.TRANS64 P0, [R0+URZ+0xb0], R2 ;  /* 0x0000b002000085a7 */ /* 0x000f2400080010ff */
[----:B----4-:R-:W-:Y:S05]  /*9960*/  @!P0 BRA `(.L_x_85) ;  /* 0xfffffffc00f08947 */ /* 0x010fea000383ffff */
[----:B------:R-:W-:Y:S05]  /*9970*/  BRA `(.L_x_180) ;  /* 0xffffffb400487947 */ /* 0x000fea000383ffff */
.L_x_96:
[----:B-1----:R-:W-:Y:S04]  /*9980*/  MOV R2, UR48 ;  /* 0x0000003000027c02 */ /* 0x002fe80008000f00 */
[----:B------:R1:W3:Y:S03]  /*9990*/  SYNCS.PHASECHK.TRANS64.TRYWAIT P1, [R2+URZ+0x60], R3 ;  /* 0x00006003020075a7 */ /* 0x0002e600080211ff */
[----:B---3--:R-:W-:Y:S05]  /*99a0*/  @!P1 NANOSLEEP.SYNCS 0x989680 ;  /* 0x009896800000995d */ /* 0x008fea0003900000 */
[----:B------:R-:W3:Y:S02]  /*99b0*/  @!P1 SYNCS.PHASECHK.TRANS64 P1, [R2+URZ+0x60], R3 ;  /* 0x00006003020095a7 */ /* 0x000ee400080210ff */
[----:B---3--:R-:W-:Y:S05]  /*99c0*/  @!P1 BRA `(.L_x_96) ;  /* 0xfffffffc00ec9947 */ /* 0x008fea000383ffff */
[----:B------:R-:W-:Y:S05]  /*99d0*/  BRA `(.L_x_95) ;  /* 0xffffffc000547947 */ /* 0x000fea000383ffff */
.L_x_98:
[----:B-1----:R1:W4:Y:S02]  /*99e0*/  SYNCS.PHASECHK.TRANS64.TRYWAIT P0, [R64+URZ+0xd0], R0 ;  /* 0x0000d000400075a7 */ /* 0x00232400080011ff */
[----:B----4-:R-:W-:Y:S05]  /*99f0*/  @!P0 NANOSLEEP.SYNCS 0x989680 ;  /* 0x009896800000895d */ /* 0x010fea0003900000 */
[----:B------:R-:W4:Y:S02]  /*9a00*/  @!P0 SYNCS.PHASECHK.TRANS64 P0, [R64+URZ+0xd0], R0 ;  /* 0x0000d000400085a7 */ /* 0x000f2400080010ff */
[----:B----4-:R-:W-:Y:S05]  /*9a10*/  @!P0 BRA `(.L_x_98) ;  /* 0xfffffffc00f08947 */ /* 0x010fea000383ffff */
[----:B------:R-:W-:Y:S05]  /*9a20*/  BRA `(.L_x_97) ;  /* 0xffffffc0007c7947 */ /* 0x000fea000383ffff */
.L_x_107:
[----:B--2---:R2:W4:Y:S02]  /*9a30*/  SYNCS.PHASECHK.TRANS64.TRYWAIT P0, [R2+URZ+0x60], R0 ;  /* 0x00006000020075a7 */ /* 0x00452400080011ff */
[----:B----4-:R-:W-:Y:S05]  /*9a40*/  @!P0 NANOSLEEP.SYNCS 0x989680 ;  /* 0x009896800000895d */ /* 0x010fea0003900000 */
[----:B------:R-:W4:Y:S02]  /*9a50*/  @!P0 SYNCS.PHASECHK.TRANS64 P0, [R2+URZ+0x60], R0 ;  /* 0x00006000020085a7 */ /* 0x000f2400080010ff */
[----:B----4-:R-:W-:Y:S05]  /*9a60*/  @!P0 BRA `(.L_x_107) ;  /* 0xfffffffc00f08947 */ /* 0x010fea000383ffff */
[----:B------:R-:W-:Y:S05]  /*9a70*/  BRA `(.L_x_106) ;  /* 0xffffffcc00587947 */ /* 0x000fea000383ffff */
.L_x_115:
[----:B--2---:R2:W4:Y:S02]  /*9a80*/  SYNCS.PHASECHK.TRANS64.TRYWAIT P0, [R0+URZ+0x60], R6 ;  /* 0x00006006000075a7 */ /* 0x00452400080011ff */
[----:B----4-:R-:W-:Y:S05]  /*9a90*/  @!P0 NANOSLEEP.SYNCS 0x989680 ;  /* 0x009896800000895d */ /* 0x010fea0003900000 */
[----:B------:R-:W4:Y:S02]  /*9aa0*/  @!P0 SYNCS.PHASECHK.TRANS64 P0, [R0+URZ+0x60], R6 ;  /* 0x00006006000085a7 */ /* 0x000f2400080010ff */
[----:B----4-:R-:W-:Y:S05]  /*9ab0*/  @!P0 BRA `(.L_x_115) ;  /* 0xfffffffc00f08947 */ /* 0x010fea000383ffff */
[----:B------:R-:W-:Y:S05]  /*9ac0*/  BRA `(.L_x_114) ;  /* 0xffffffd800587947 */ /* 0x000fea000383ffff */
.L_x_123:
[----:B--2---:R2:W4:Y:S02]  /*9ad0*/  SYNCS.PHASECHK.TRANS64.TRYWAIT P0, [R0+URZ+0x60], R5 ;  /* 0x00006005000075a7 */ /* 0x00452400080011ff */
[----:B----4-:R-:W-:Y:S05]  /*9ae0*/  @!P0 NANOSLEEP.SYNCS 0x989680 ;  /* 0x009896800000895d */ /* 0x010fea0003900000 */
[----:B------:R-:W4:Y:S02]  /*9af0*/  @!P0 SYNCS.PHASECHK.TRANS64 P0, [R0+URZ+0x60], R5 ;  /* 0x00006005000085a7 */ /* 0x000f2400080010ff */
[----:B----4-:R-:W-:Y:S05]  /*9b00*/  @!P0 BRA `(.L_x_123) ;  /* 0xfffffffc00f08947 */ /* 0x010fea000383ffff */
[----:B------:R-:W-:Y:S05]  /*9b10*/  BRA `(.L_x_122) ;  /* 0xffffffe400587947 */ /* 0x000fea000383ffff */
        .weak           $__internal_0_$__cuda_sm10x_tcgen05_guardrail_trap_col_being_dealloced_not_returned_by_alloc
        .type           $__internal_0_$__cuda_sm10x_tcgen05_guardrail_trap_col_being_dealloced_not_returned_by_alloc,@function
        .size           $__internal_0_$__cuda_sm10x_tcgen05_guardrail_trap_col_being_dealloced_not_returned_by_alloc,($__internal_1_$__cuda_sm10x_tcgen05_guardrail_trap_phase_invalid_during_alloc - $__internal_0_$__cuda_sm10x_tcgen05_guardrail_trap_col_being_dealloced_not_returned_by_alloc)
$__internal_0_$__cuda_sm10x_tcgen05_guardrail_trap_col_being_dealloced_not_returned_by_alloc:
[----:B------:R-:W-:Y:S05]  /*9b20*/  BPT.TRAP 0x1 ;  /* 0x000000040000795c */ /* 0x000fea0000300000 */
[----:B------:R-:W-:-:S04]  /*9b30*/  HFMA2 R3, -RZ, RZ, 0, 0 ;  /* 0x00000000ff037431 */ /* 0x000fc800000001ff */
[----:B------:R-:W-:Y:S05]  /*9b40*/  RET.REL.NODEC R2 `(_ZN7cutlass13device_kernelINS_4gemm6kernel13GemmUniversalIN4cute5tupleIJiiiiEEENS1_10collective13CollectiveMmaINS1_35MainloopSm100TmaUmmaWarpSpecializedILi6ELi2ELi4ENS5_IJNS4_1CILi1EEESB_SB_EEEEENS5_IJNSA_ILi128EEESE_NSA_ILi64EEEEEENS_6half_tENS5_IJlSB_lEEESH_NS5_IJSB_llEEENS4_8TiledMMAINS4_8MMA_AtomIJNS4_20SM100_MMA_F16BF16_SSISH_SH_fLi128ELi128ELNS4_4UMMA5MajorE0ELSO_1ELNSN_7ScaleInE0ELSP_0EEEEEENS4_6LayoutISC_NS5_IJNSA_ILi0EEEST_ST_EEEEENS5_IJNS4_10UnderscoreESW_SW_EEEEENS4_13SM90_TMA_LOADENS4_14ComposedLayoutINS4_7SwizzleILi3ELi4ELi3EEENS4_18smem_ptr_flag_bitsILi16EEENSS_INS5_IJNSA_ILi8EEESF_EEENS5_IJSF_SB_EEEEEEEvNS4_8identityESZ_NS10_IS12_S14_NSS_INS5_IJSF_S15_EEENS5_IJSB_SF_EEEEEEEvS1A_EENS_8epilogue10collective18CollectiveEpilogueINS1G_23Sm100TmaWarpSpecializedILi4ELi2ELi32ELb1ELb0EEEJSG_NS5_IJNSS_ISE_SB_EENSS_INSA_ILi32EEESB_EEEEESH_SI_SH_SI_NS1G_6fusion15FusionCallbacksIS1K_NS1P_17LinearCombinationISH_fSH_fLNS_15FloatRoundStyleE2EEESG_S1O_JEEENS4_5SM1004TMEM4LOAD26SM100_TMEM_LOAD_32dp32b32xESZ_NS10_INS11_ILi2ELi4ELi3EEES14_NSS_INS5_IJS15_S1M_EEENS5_IJS1M_SB_EEEEEEENS4_39AutoVectorizingCopyWithAssumedAlignmentILi128EEENS4_14SM90_TMA_STOREES23_S25_S25_EEEvvEEEEvNT_6ParamsE) ;  /* 0xffffff64022c7950 */ /* 0x000fea0003c3ffff */
        .weak           $__internal_1_$__cuda_sm10x_tcgen05_guardrail_trap_phase_invalid_during_alloc
        .type           $__internal_1_$__cuda_sm10x_tcgen05_guardrail_trap_phase_invalid_during_alloc,@function
        .size           $__internal_1_$__cuda_sm10x_tcgen05_guardrail_trap_phase_invalid_during_alloc,($__internal_2_$__cuda_sm10x_tcgen05_guardrail_trap_unallocated_columns_being_dealloced - $__internal_1_$__cuda_sm10x_tcgen05_guardrail_trap_phase_invalid_during_alloc)
$__internal_1_$__cuda_sm10x_tcgen05_guardrail_trap_phase_invalid_during_alloc:
[----:B------:R-:W-:Y:S05]  /*9b50*/  BPT.TRAP 0x1 ;  /* 0x000000040000795c */ /* 0x000fea0000300000 */
[----:B------:R-:W-:-:S04]  /*9b60*/  MOV R3, 0x0 ;  /* 0x0000000000037802 */ /* 0x000fc80000000f00 */
[----:B------:R-:W-:Y:S05]  /*9b70*/  RET.REL.NODEC R2 `(_ZN7cutlass13device_kernelINS_4gemm6kernel13GemmUniversalIN4cute5tupleIJiiiiEEENS1_10collective13CollectiveMmaINS1_35MainloopSm100TmaUmmaWarpSpecializedILi6ELi2ELi4ENS5_IJNS4_1CILi1EEESB_SB_EEEEENS5_IJNSA_ILi128EEESE_NSA_ILi64EEEEEENS_6half_tENS5_IJlSB_lEEESH_NS5_IJSB_llEEENS4_8TiledMMAINS4_8MMA_AtomIJNS4_20SM100_MMA_F16BF16_SSISH_SH_fLi128ELi128ELNS4_4UMMA5MajorE0ELSO_1ELNSN_7ScaleInE0ELSP_0EEEEEENS4_6LayoutISC_NS5_IJNSA_ILi0EEEST_ST_EEEEENS5_IJNS4_10UnderscoreESW_SW_EEEEENS4_13SM90_TMA_LOADENS4_14ComposedLayoutINS4_7SwizzleILi3ELi4ELi3EEENS4_18smem_ptr_flag_bitsILi16EEENSS_INS5_IJNSA_ILi8EEESF_EEENS5_IJSF_SB_EEEEEEEvNS4_8identityESZ_NS10_IS12_S14_NSS_INS5_IJSF_S15_EEENS5_IJSB_SF_EEEEEEEvS1A_EENS_8epilogue10collective18CollectiveEpilogueINS1G_23Sm100TmaWarpSpecializedILi4ELi2ELi32ELb1ELb0EEEJSG_NS5_IJNSS_ISE_SB_EENSS_INSA_ILi32EEESB_EEEEESH_SI_SH_SI_NS1G_6fusion15FusionCallbacksIS1K_NS1P_17LinearCombinationISH_fSH_fLNS_15FloatRoundStyleE2EEESG_S1O_JEEENS4_5SM1004TMEM4LOAD26SM100_TMEM_LOAD_32dp32b32xESZ_NS10_INS11_ILi2ELi4ELi3EEES14_NSS_INS5_IJS15_S1M_EEENS5_IJS1M_SB_EEEEEEENS4_39AutoVectorizingCopyWithAssumedAlignmentILi128EEENS4_14SM90_TMA_STOREES23_S25_S25_EEEvvEEEEvNT_6ParamsE) ;  /* 0xffffff6402207950 */ /* 0x000fea0003c3ffff */
        .weak           $__internal_2_$__cuda_sm10x_tcgen05_guardrail_trap_unallocated_columns_being_dealloced
        .type           $__internal_2_$__cuda_sm10x_tcgen05_guardrail_trap_unallocated_columns_being_dealloced,@function
        .size           $__internal_2_$__cuda_sm10x_tcgen05_guardrail_trap_unallocated_columns_being_dealloced,(.L_x_182 - $__internal_2_$__cuda_sm10x_tcgen05_guardrail_trap_unallocated_columns_being_dealloced)
$__internal_2_$__cuda_sm10x_tcgen05_guardrail_trap_unallocated_columns_being_dealloced:
[----:B------:R-:W-:Y:S05]  /*9b80*/  BPT.TRAP 0x1 ;  /* 0x000000040000795c */ /* 0x000fea0000300000 */
[----:B------:R-:W-:-:S04]  /*9b90*/  HFMA2 R3, -RZ, RZ, 0, 0 ;  /* 0x00000000ff037431 */ /* 0x000fc800000001ff */
[----:B------:R-:W-:Y:S05]  /*9ba0*/  RET.REL.NODEC R2 `(_ZN7cutlass13device_kernelINS_4gemm6kernel13GemmUniversalIN4cute5tupleIJiiiiEEENS1_10collective13CollectiveMmaINS1_35MainloopSm100TmaUmmaWarpSpecializedILi6ELi2ELi4ENS5_IJNS4_1CILi1EEESB_SB_EEEEENS5_IJNSA_ILi128EEESE_NSA_ILi64EEEEEENS_6half_tENS5_IJlSB_lEEESH_NS5_IJSB_llEEENS4_8TiledMMAINS4_8MMA_AtomIJNS4_20SM100_MMA_F16BF16_SSISH_SH_fLi128ELi128ELNS4_4UMMA5MajorE0ELSO_1ELNSN_7ScaleInE0ELSP_0EEEEEENS4_6LayoutISC_NS5_IJNSA_ILi0EEEST_ST_EEEEENS5_IJNS4_10UnderscoreESW_SW_EEEEENS4_13SM90_TMA_LOADENS4_14ComposedLayoutINS4_7SwizzleILi3ELi4ELi3EEENS4_18smem_ptr_flag_bitsILi16EEENSS_INS5_IJNSA_ILi8EEESF_EEENS5_IJSF_SB_EEEEEEEvNS4_8identityESZ_NS10_IS12_S14_NSS_INS5_IJSF_S15_EEENS5_IJSB_SF_EEEEEEEvS1A_EENS_8epilogue10collective18CollectiveEpilogueINS1G_23Sm100TmaWarpSpecializedILi4ELi2ELi32ELb1ELb0EEEJSG_NS5_IJNSS_ISE_SB_EENSS_INSA_ILi32EEESB_EEEEESH_SI_SH_SI_NS1G_6fusion15FusionCallbacksIS1K_NS1P_17LinearCombinationISH_fSH_fLNS_15FloatRoundStyleE2EEESG_S1O_JEEENS4_5SM1004TMEM4LOAD26SM100_TMEM_LOAD_32dp32b32xESZ_NS10_INS11_ILi2ELi4ELi3EEES14_NSS_INS5_IJS15_S1M_EEENS5_IJS1M_SB_EEEEEEENS4_39AutoVectorizingCopyWithAssumedAlignmentILi128EEENS4_14SM90_TMA_STOREES23_S25_S25_EEEvvEEEEvNT_6ParamsE) ;  /* 0xffffff6402147950 */ /* 0x000fea0003c3ffff */
.L_x_181:
[----:B------:R-:W-:-:S00]  /*9bb0*/  BRA `(.L_x_181) ;  /* 0xfffffffc00fc7947 */ /* 0x000fc0000383ffff */
[----:B------:R-:W-:-:S00]  /*9bc0*/  NOP ;  /* 0x0000000000007918 */ /* 0x000fc00000000000 */
        /* <DEDUP_REMOVED lines=11> */
.L_x_182:


//--------------------- .nv.global.init           --------------------------
	.section	.nv.global.init,"aw",@progbits
.nv.global.init:
	.type		$str$27,@object
	.size		$str$27,($str$28 - $str$27)
$str$27:
        /*0000*/ 	.byte	0x28, 0x61, 0x64, 0x64, 0x72, 0x65, 0x73, 0x73, 0x20, 0x26, 0x20, 0x6d, 0x61, 0x73, 0x6b, 0x29
        /*0010*/ 	.byte	0x20, 0x3d, 0x3d, 0x20, 0x30, 0x00
	.type		$str$28,@object
	.size		$str$28,($str$26 - $str$28)
$str$28:
        /*0016*/ 	.byte	0x2f, 0x74, 0x6d, 0x70, 0x2f, 0x63, 0x75, 0x74, 0x6c, 0x61, 0x73, 0x73, 0x5f, 0x73, 0x77, 0x65
        /*0026*/ 	.byte	0x65, 0x70, 0x5f, 0x73, 0x72, 0x63, 0x2f, 0x69, 0x6e, 0x63, 0x6c, 0x75, 0x64, 0x65, 0x2f, 0x63
        /*0036*/ 	.byte	0x75, 0x74, 0x65, 0x2f, 0x70, 0x6f, 0x69, 0x6e, 0x74, 0x65, 0x72, 0x5f, 0x66, 0x6c, 0x61, 0x67
        /*0046*/ 	.byte	0x67, 0x65, 0x64, 0x2e, 0x68, 0x70, 0x70, 0x00
	.type		$str$26,@object
	.size		$str$26,($str$25 - $str$26)
$str$26:
        /*004e*/ 	.byte	0x2f, 0x74, 0x6d, 0x70, 0x2f, 0x63, 0x75, 0x74, 0x6c, 0x61, 0x73, 0x73, 0x5f, 0x73, 0x77, 0x65
        /*005e*/ 	.byte	0x65, 0x70, 0x5f, 0x73, 0x72, 0x63, 0x2f, 0x69, 0x6e, 0x63, 0x6c, 0x75, 0x64, 0x65, 0x2f, 0x63
        /*006e*/ 	.byte	0x75, 0x74, 0x65, 0x2f, 0x61, 0x74, 0x6f, 0x6d, 0x2f, 0x63, 0x6f, 0x70, 0x79, 0x5f, 0x74, 0x72
        /*007e*/ 	.byte	0x61, 0x69, 0x74, 0x73, 0x5f, 0x73, 0x6d, 0x31, 0x30, 0x30, 0x2e, 0x68, 0x70, 0x70, 0x00
	.type		$str$25,@object
	.size		$str$25,(__unnamed_1 - $str$25)
$str$25:
        /*008d*/ 	.byte	0x28, 0x28, 0x75, 0x69, 0x6e, 0x74, 0x33, 0x32, 0x5f, 0x74, 0x28, 0x74, 0x68, 0x72, 0x65, 0x61
        /*009d*/ 	.byte	0x64, 0x49, 0x64, 0x78, 0x2e, 0x78, 0x29, 0x20, 0x2f, 0x20, 0x33, 0x32, 0x29, 0x20, 0x25, 0x20
        /*00ad*/ 	.byte	0x34, 0x29, 0x20, 0x3d, 0x3d, 0x20, 0x28, 0x28, 0x28, 0x74, 0x6d, 0x65, 0x6d, 0x5f, 0x61, 0x64
        /*00bd*/ 	.byte	0x64, 0x72, 0x20, 0x3e, 0x3e, 0x20, 0x31, 0x36, 0x29, 0x20, 0x2f, 0x20, 0x33, 0x32, 0x29, 0x20
        /*00cd*/ 	.byte	0x25, 0x20, 0x34, 0x29, 0x00
	.type		__unnamed_1,@object
	.size		__unnamed_1,(__unnamed_2 - __unnamed_1)
__unnamed_1:
        /*00d2*/ 	.byte	0x61, 0x75, 0x74, 0x6f, 0x20, 0x63, 0x75, 0x74, 0x65, 0x3a, 0x3a, 0x61, 0x73, 0x5f, 0x70, 0x6f
        /* <DEDUP_REMOVED lines=24> */
        /*0262*/ 	.byte	0x3e, 0x3e, 0x3e, 0x3e, 0x5d, 0x00
	.type		__unnamed_2,@object
	.size		__unnamed_2,(.L_2 - __unnamed_2)
__unnamed_2:
        /* <DEDUP_REMOVED lines=42> */
        /*0508*/ 	.byte	0x3e, 0x3e, 0x5d, 0x00
.L_2:


//--------------------- .nv.shared._ZN7cutlass13device_kernelINS_4gemm6kernel13GemmUniversalIN4cute5tupleIJiiiiEEENS1_10collective13CollectiveMmaINS1_35MainloopSm100TmaUmmaWarpSpecializedILi6ELi2ELi4ENS5_IJNS4_1CILi1EEESB_SB_EEEEENS5_IJNSA_ILi128EEESE_NSA_ILi64EEEEEENS_6half_tENS5_IJlSB_lEEESH_NS5_IJSB_llEEENS4_8TiledMMAINS4_8MMA_AtomIJNS4_20SM100_MMA_F16BF16_SSISH_SH_fLi128ELi128ELNS4_4UMMA5MajorE0ELSO_1ELNSN_7ScaleInE0ELSP_0EEEEEENS4_6LayoutISC_NS5_IJNSA_ILi0EEEST_ST_EEEEENS5_IJNS4_10UnderscoreESW_SW_EEEEENS4_13SM90_TMA_LOADENS4_14ComposedLayoutINS4_7SwizzleILi3ELi4ELi3EEENS4_18smem_ptr_flag_bitsILi16EEENSS_INS5_IJNSA_ILi8EEESF_EEENS5_IJSF_SB_EEEEEEEvNS4_8identityESZ_NS10_IS12_S14_NSS_INS5_IJSF_S15_EEENS5_IJSB_SF_EEEEEEEvS1A_EENS_8epilogue10collective18CollectiveEpilogueINS1G_23Sm100TmaWarpSpecializedILi4ELi2ELi32ELb1ELb0EEEJSG_NS5_IJNSS_ISE_SB_EENSS_INSA_ILi32EEESB_EEEEESH_SI_SH_SI_NS1G_6fusion15FusionCallbacksIS1K_NS1P_17LinearCombinationISH_fSH_fLNS_15FloatRoundStyleE2EEESG_S1O_JEEENS4_5SM1004TMEM4LOAD26SM100_TMEM_LOAD_32dp32b32xESZ_NS10_INS11_ILi2ELi4ELi3EEES14_NSS_INS5_IJS15_S1M_EEENS5_IJS1M_SB_EEEEEEENS4_39AutoVectorizingCopyWithAssumedAlignmentILi128EEENS4_14SM90_TMA_STOREES23_S25_S25_EEEvvEEEEvNT_6ParamsE --------------------------
	.section	.nv.shared._ZN7cutlass13device_kernelINS_4gemm6kernel13GemmUniversalIN4cute5tupleIJiiiiEEENS1_10collective13CollectiveMmaINS1_35MainloopSm100TmaUmmaWarpSpecializedILi6ELi2ELi4ENS5_IJNS4_1CILi1EEESB_SB_EEEEENS5_IJNSA_ILi128EEESE_NSA_ILi64EEEEEENS_6half_tENS5_IJlSB_lEEESH_NS5_IJSB_llEEENS4_8TiledMMAINS4_8MMA_AtomIJNS4_20SM100_MMA_F16BF16_SSISH_SH_fLi128ELi128ELNS4_4UMMA5MajorE0ELSO_1ELNSN_7ScaleInE0ELSP_0EEEEEENS4_6LayoutISC_NS5_IJNSA_ILi0EEEST_ST_EEEEENS5_IJNS4_10UnderscoreESW_SW_EEEEENS4_13SM90_TMA_LOADENS4_14ComposedLayoutINS4_7SwizzleILi3ELi4ELi3EEENS4_18smem_ptr_flag_bitsILi16EEENSS_INS5_IJNSA_ILi8EEESF_EEENS5_IJSF_SB_EEEEEEEvNS4_8identityESZ_NS10_IS12_S14_NSS_INS5_IJSF_S15_EEENS5_IJSB_SF_EEEEEEEvS1A_EENS_8epilogue10collective18CollectiveEpilogueINS1G_23Sm100TmaWarpSpecializedILi4ELi2ELi32ELb1ELb0EEEJSG_NS5_IJNSS_ISE_SB_EENSS_INSA_ILi32EEESB_EEEEESH_SI_SH_SI_NS1G_6fusion15FusionCallbacksIS1K_NS1P_17LinearCombinationISH_fSH_fLNS_15FloatRoundStyleE2EEESG_S1O_JEEENS4_5SM1004TMEM4LOAD26SM100_TMEM_LOAD_32dp32b32xESZ_NS10_INS11_ILi2ELi4ELi3EEES14_NSS_INS5_IJS15_S1M_EEENS5_IJS1M_SB_EEEEEEENS4_39AutoVectorizingCopyWithAssumedAlignmentILi128EEENS4_14SM90_TMA_STOREES23_S25_S25_EEEvvEEEEvNT_6ParamsE,"aw",@nobits
	.sectionflags	@""
	.align	16
	.zero		1024


//--------------------- .nv.shared.reserved.0     --------------------------
	.section	.nv.shared.reserved.0,"aw",@nobits
	.weak		__nv_reservedSMEM_offset_0_alias
	.size		__nv_reservedSMEM_offset_0_alias, 0, 64
	.other		__nv_reservedSMEM_offset_0_alias,@"STO_CUDA_RESERVED_SHARED STV_DEFAULT"
__nv_reservedSMEM_offset_0_alias:
	.zero		0
.nv.shared.reserved.0:
	.zero		64
	.weak		__nv_reservedSMEM_tcgen05_partition
	.type		__nv_reservedSMEM_tcgen05_partition,@object
	.size		__nv_reservedSMEM_tcgen05_partition,(.L_0 - __nv_reservedSMEM_tcgen05_partition)
__nv_reservedSMEM_tcgen05_partition:
	.zero		32
.L_0:


//--------------------- .nv.global                --------------------------
	.section	.nv.global,"aw",@nobits
.nv.global:
	.type		_ZN40_INTERNAL_390aa186_4_k_cu_7545425a_214844cute1_E,@object
	.size		_ZN40_INTERNAL_390aa186_4_k_cu_7545425a_214844cute1_E,(_ZN40_INTERNAL_390aa186_4_k_cu_7545425a_214844cuda3std3__45__cpo6cbeginE - _ZN40_INTERNAL_390aa186_4_k_cu_7545425a_214844cute1_E)
_ZN40_INTERNAL_390aa186_4_k_cu_7545425a_214844cute1_E:
	.zero		1
	.type		_ZN40_INTERNAL_390aa186_4_k_cu_7545425a_214844cuda3std3__45__cpo6cbeginE,@object
	.size		_ZN40_INTERNAL_390aa186_4_k_cu_7545425a_214844cuda3std3__45__cpo6cbeginE,(_ZN40_INTERNAL_390aa186_4_k_cu_7545425a_214844cuda3std3__48in_placeE - _ZN40_INTERNAL_390aa186_4_k_cu_7545425a_214844cuda3std3__45__cpo6cbeginE)
_ZN40_INTERNAL_390aa186_4_k_cu_7545425a_214844cuda3std3__45__cpo6cbeginE:
	.zero		1
	.type		_ZN40_INTERNAL_390aa186_4_k_cu_7545425a_214844cuda3std3__48in_placeE,@object
	.size		_ZN40_INTERNAL_390aa186_4_k_cu_7545425a_214844cuda3std3__48in_placeE,(_ZN40_INTERNAL_390aa186_4_k_cu_7545425a_214844cuda3std6ranges3__45__cpo9iter_moveE - _ZN40_INTERNAL_390aa186_4_k_cu_7545425a_214844cuda3std3__48in_placeE)
_ZN40_INTERNAL_390aa186_4_k_cu_7545425a_214844cuda3std3__48in_placeE:
	.zero		1
	.type		_ZN40_INTERNAL_390aa186_4_k_cu_7545425a_214844cuda3std6ranges3__45__cpo9iter_moveE,@object
	.size		_ZN40_INTERNAL_390aa186_4_k_cu_7545425a_214844cuda3std6ranges3__45__cpo9iter_moveE,(_ZN40_INTERNAL_390aa186_4_k_cu_7545425a_214844cuda3std3__45__cpo5beginE - _ZN40_INTERNAL_390aa186_4_k_cu_7545425a_214844cuda3std6ranges3__45__cpo9iter_moveE)
_ZN40_INTERNAL_390aa186_4_k_cu_7545425a_214844cuda3std6ranges3__45__cpo9iter_moveE:
	.zero		1
	.type		_ZN40_INTERNAL_390aa186_4_k_cu_7545425a_214844cuda3std3__45__cpo5beginE,@object
	.size		_ZN40_INTERNAL_390aa186_4_k_cu_7545425a_214844cuda3std3__45__cpo5beginE,(_ZN40_INTERNAL_390aa186_4_k_cu_7545425a_214844cuda3std3__442_GLOBAL__N__390aa186_4_k_cu_7545425a_214846ignoreE - _ZN40_INTERNAL_390aa186_4_k_cu_7545425a_214844cuda3std3__45__cpo5beginE)
_ZN40_INTERNAL_390aa186_4_k_cu_7545425a_214844cuda3std3__45__cpo5beginE:
	.zero		1
	.type		_ZN40_INTERNAL_390aa186_4_k_cu_7545425a_214844cuda3std3__442_GLOBAL__N__390aa186_4_k_cu_7545425a_214846ignoreE,@object
	.size		_ZN40_INTERNAL_390aa186_4_k_cu_7545425a_214844cuda3std3__442_GLOBAL__N__390aa186_4_k_cu_7545425a_214846ignoreE,(_ZN40_INTERNAL_390aa186_4_k_cu_7545425a_214844cute7productE - _ZN40_INTERNAL_390aa186_4_k_cu_7545425a_214844cuda3std3__442_GLOBAL__N__390aa186_4_k_cu_7545425a_214846ignoreE)
_ZN40_INTERNAL_390aa186_4_k_cu_7545425a_214844cuda3std3__442_GLOBAL__N__390aa186_4_k_cu_7545425a_214846ignoreE:
	.zero		1
	.type		_ZN40_INTERNAL_390aa186_4_k_cu_7545425a_214844cute7productE,@object
	.size		_ZN40_INTERNAL_390aa186_4_k_cu_7545425a_214844cute7productE,(_ZN40_INTERNAL_390aa186_4_k_cu_7545425a_214844cuda3std3__45__cpo3endE - _ZN40_INTERNAL_390aa186_4_k_cu_7545425a_214844cute7productE)
_ZN40_INTERNAL_390aa186_4_k_cu_7545425a_214844cute7productE:
	.zero		1
	.type		_ZN40_INTERNAL_390aa186_4_k_cu_7545425a_214844cuda3std3__45__cpo3endE,@object
	.size		_ZN40_INTERNAL_390aa186_4_k_cu_7545425a_214844cuda3std3__45__cpo3endE,(_ZN40_INTERNAL_390aa186_4_k_cu_7545425a_214844cuda3std3__419piecewise_constructE - _ZN40_INTERNAL_390aa186_4_k_cu_7545425a_214844cuda3std3__45__cpo3endE)
_ZN40_INTERNAL_390aa186_4_k_cu_7545425a_214844cuda3std3__45__cpo3endE:
	.zero		1
	.type		_ZN40_INTERNAL_390aa186_4_k_cu_7545425a_214844cuda3std3__419piecewise_constructE,@object
	.size		_ZN40_INTERNAL_390aa186_4_k_cu_7545425a_214844cuda3std3__419piecewise_constructE,(_ZN40_INTERNAL_390aa186_4_k_cu_7545425a_214844cuda3std3__45__cpo4cendE - _ZN40_INTERNAL_390aa186_4_k_cu_7545425a_214844cuda3std3__419piecewise_constructE)
_ZN40_INTERNAL_390aa186_4_k_cu_7545425a_214844cuda3std3__419piecewise_constructE:
	.zero		1
	.type		_ZN40_INTERNAL_390aa186_4_k_cu_7545425a_214844cuda3std3__45__cpo4cendE,@object
	.size		_ZN40_INTERNAL_390aa186_4_k_cu_7545425a_214844cuda3std3__45__cpo4cendE,(_ZN40_INTERNAL_390aa186_4_k_cu_7545425a_214844cuda3std6ranges3__45__cpo4swapE - _ZN40_INTERNAL_390aa186_4_k_cu_7545425a_214844cuda3std3__45__cpo4cendE)
_ZN40_INTERNAL_390aa186_4_k_cu_7545425a_214844cuda3std3__45__cpo4cendE:
	.zero		1
	.type		_ZN40_INTERNAL_390aa186_4_k_cu_7545425a_214844cuda3std6ranges3__45__cpo4swapE,@object
	.size		_ZN40_INTERNAL_390aa186_4_k_cu_7545425a_214844cuda3std6ranges3__45__cpo4swapE,(.L_10 - _ZN40_INTERNAL_390aa186_4_k_cu_7545425a_214844cuda3std6ranges3__45__cpo4swapE)
_ZN40_INTERNAL_390aa186_4_k_cu_7545425a_214844cuda3std6ranges3__45__cpo4swapE:
	.zero		1
.L_10:


//--------------------- .nv.constant0._ZN7cutlass13device_kernelINS_4gemm6kernel13GemmUniversalIN4cute5tupleIJiiiiEEENS1_10collective13CollectiveMmaINS1_35MainloopSm100TmaUmmaWarpSpecializedILi6ELi2ELi4ENS5_IJNS4_1CILi1EEESB_SB_EEEEENS5_IJNSA_ILi128EEESE_NSA_ILi64EEEEEENS_6half_tENS5_IJlSB_lEEESH_NS5_IJSB_llEEENS4_8TiledMMAINS4_8MMA_AtomIJNS4_20SM100_MMA_F16BF16_SSISH_SH_fLi128ELi128ELNS4_4UMMA5MajorE0ELSO_1ELNSN_7ScaleInE0ELSP_0EEEEEENS4_6LayoutISC_NS5_IJNSA_ILi0EEEST_ST_EEEEENS5_IJNS4_10UnderscoreESW_SW_EEEEENS4_13SM90_TMA_LOADENS4_14ComposedLayoutINS4_7SwizzleILi3ELi4ELi3EEENS4_18smem_ptr_flag_bitsILi16EEENSS_INS5_IJNSA_ILi8EEESF_EEENS5_IJSF_SB_EEEEEEEvNS4_8identityESZ_NS10_IS12_S14_NSS_INS5_IJSF_S15_EEENS5_IJSB_SF_EEEEEEEvS1A_EENS_8epilogue10collective18CollectiveEpilogueINS1G_23Sm100TmaWarpSpecializedILi4ELi2ELi32ELb1ELb0EEEJSG_NS5_IJNSS_ISE_SB_EENSS_INSA_ILi32EEESB_EEEEESH_SI_SH_SI_NS1G_6fusion15FusionCallbacksIS1K_NS1P_17LinearCombinationISH_fSH_fLNS_15FloatRoundStyleE2EEESG_S1O_JEEENS4_5SM1004TMEM4LOAD26SM100_TMEM_LOAD_32dp32b32xESZ_NS10_INS11_ILi2ELi4ELi3EEES14_NSS_INS5_IJS15_S1M_EEENS5_IJS1M_SB_EEEEEEENS4_39AutoVectorizingCopyWithAssumedAlignmentILi128EEENS4_14SM90_TMA_STOREES23_S25_S25_EEEvvEEEEvNT_6ParamsE --------------------------
	.section	.nv.constant0._ZN7cutlass13device_kernelINS_4gemm6kernel13GemmUniversalIN4cute5tupleIJiiiiEEENS1_10collective13CollectiveMmaINS1_35MainloopSm100TmaUmmaWarpSpecializedILi6ELi2ELi4ENS5_IJNS4_1CILi1EEESB_SB_EEEEENS5_IJNSA_ILi128EEESE_NSA_ILi64EEEEEENS_6half_tENS5_IJlSB_lEEESH_NS5_IJSB_llEEENS4_8TiledMMAINS4_8MMA_AtomIJNS4_20SM100_MMA_F16BF16_SSISH_SH_fLi128ELi128ELNS4_4UMMA5MajorE0ELSO_1ELNSN_7ScaleInE0ELSP_0EEEEEENS4_6LayoutISC_NS5_IJNSA_ILi0EEEST_ST_EEEEENS5_IJNS4_10UnderscoreESW_SW_EEEEENS4_13SM90_TMA_LOADENS4_14ComposedLayoutINS4_7SwizzleILi3ELi4ELi3EEENS4_18smem_ptr_flag_bitsILi16EEENSS_INS5_IJNSA_ILi8EEESF_EEENS5_IJSF_SB_EEEEEEEvNS4_8identityESZ_NS10_IS12_S14_NSS_INS5_IJSF_S15_EEENS5_IJSB_SF_EEEEEEEvS1A_EENS_8epilogue10collective18CollectiveEpilogueINS1G_23Sm100TmaWarpSpecializedILi4ELi2ELi32ELb1ELb0EEEJSG_NS5_IJNSS_ISE_SB_EENSS_INSA_ILi32EEESB_EEEEESH_SI_SH_SI_NS1G_6fusion15FusionCallbacksIS1K_NS1P_17LinearCombinationISH_fSH_fLNS_15FloatRoundStyleE2EEESG_S1O_JEEENS4_5SM1004TMEM4LOAD26SM100_TMEM_LOAD_32dp32b32xESZ_NS10_INS11_ILi2ELi4ELi3EEES14_NSS_INS5_IJS15_S1M_EEENS5_IJS1M_SB_EEEEEEENS4_39AutoVectorizingCopyWithAssumedAlignmentILi128EEENS4_14SM90_TMA_STOREES23_S25_S25_EEEvvEEEEvNT_6ParamsE,"a",@progbits
	.sectionflags	@""
	.align	4
.nv.constant0._ZN7cutlass13device_kernelINS_4gemm6kernel13GemmUniversalIN4cute5tupleIJiiiiEEENS1_10collective13CollectiveMmaINS1_35MainloopSm100TmaUmmaWarpSpecializedILi6ELi2ELi4ENS5_IJNS4_1CILi1EEESB_SB_EEEEENS5_IJNSA_ILi128EEESE_NSA_ILi64EEEEEENS_6half_tENS5_IJlSB_lEEESH_NS5_IJSB_llEEENS4_8TiledMMAINS4_8MMA_AtomIJNS4_20SM100_MMA_F16BF16_SSISH_SH_fLi128ELi128ELNS4_4UMMA5MajorE0ELSO_1ELNSN_7ScaleInE0ELSP_0EEEEEENS4_6LayoutISC_NS5_IJNSA_ILi0EEEST_ST_EEEEENS5_IJNS4_10UnderscoreESW_SW_EEEEENS4_13SM90_TMA_LOADENS4_14ComposedLayoutINS4_7SwizzleILi3ELi4ELi3EEENS4_18smem_ptr_flag_bitsILi16EEENSS_INS5_IJNSA_ILi8EEESF_EEENS5_IJSF_SB_EEEEEEEvNS4_8identityESZ_NS10_IS12_S14_NSS_INS5_IJSF_S15_EEENS5_IJSB_SF_EEEEEEEvS1A_EENS_8epilogue10collective18CollectiveEpilogueINS1G_23Sm100TmaWarpSpecializedILi4ELi2ELi32ELb1ELb0EEEJSG_NS5_IJNSS_ISE_SB_EENSS_INSA_ILi32EEESB_EEEEESH_SI_SH_SI_NS1G_6fusion15FusionCallbacksIS1K_NS1P_17LinearCombinationISH_fSH_fLNS_15FloatRoundStyleE2EEESG_S1O_JEEENS4_5SM1004TMEM4LOAD26SM100_TMEM_LOAD_32dp32b32xESZ_NS10_INS11_ILi2ELi4ELi3EEES14_NSS_INS5_IJS15_S1M_EEENS5_IJS1M_SB_EEEEEEENS4_39AutoVectorizingCopyWithAssumedAlignmentILi128EEENS4_14SM90_TMA_STOREES23_S25_S25_EEEvvEEEEvNT_6ParamsE:
	.zero		2944


//--------------------- SYMBOLS --------------------------

	.type		.nv.reservedSmem.offset0,@object
	.size		.nv.reservedSmem.offset0,0x4
	.type		.nv.reservedSmem.cap,@object
	.size		.nv.reservedSmem.cap,0x4
	.type		__assertfail,@function
